# CuTe-DSL kernel — source=cudnn_frontend_dsl family=grouped_gemm_swiglu
# config = {"ab_dtype": "Float8E4M3FN", "sf_vec": 16, "d_dtype": "BFloat16", "vector_f32": true, "mma_mn": [128, 128], "cluster_mn": [1, 1]}


// ===== COMPILED SASS (sm_100a) =====

	.target	sm_100a

	.elftype	@"ET_EXEC"


//--------------------- .note.nv.tkinfo           --------------------------
	.section	.note.nv.tkinfo,"",@"SHT_NOTE"
	.sectionflags	@"SHF_NOTE_NV_TKINFO"
	.tkinfo
        /*0018*/ 	.word	0x00000081
        /*0030*/ 	.string	""
        /*0030*/ 	.string	"ptxas"
        /*0030*/ 	.string	"Cuda compilation tools, release 12.9, V12.9.83"
        /*0030*/ 	.string	"Build system must define TOOLS_VERSION_EXTENDED"
        /*0030*/ 	.string	"-O 3 -arch sm_100a "



//--------------------- .note.nv.cuver            --------------------------
	.section	.note.nv.cuver,"",@"SHT_NOTE"
	.sectionflags	@"SHF_NOTE_NV_CUVER"
        /*0018*/ 	.short	0x0001
        /*001a*/ 	.short	0x0064
        /*001c*/ 	.short	0x0001
        /*001e*/ 	.short	0x0000
        /*0020*/ 	.short	0x0001
        /*0022*/ 	.short	0x0000


//--------------------- .nv.info                  --------------------------
	.section	.nv.info,"",@"SHT_CUDA_INFO"
	.align	4


	//----- nvinfo : EIATTR_REGCOUNT
	.align		4
        /*0000*/ 	.byte	0x04, 0x2f
        /*0002*/ 	.short	(.L_4 - .L_3)
	.align		4
.L_3:
        /*0004*/ 	.word	index@(kernel_cutlass_kernel_cudnngrouped_gemmgrouped_gemm_swiglugrouped_gemm_swiglu_quantBlockScaledContiguousGroupedGemmKernel_object_at__TiledMMA_ThrLayoutVMNK11110000_PermutationMNK____MMAAt_0)
        /*0008*/ 	.word	0x00000085


	//----- nvinfo : EIATTR_FRAME_SIZE
	.align		4
.L_4:
        /*000c*/ 	.byte	0x04, 0x11
        /*000e*/ 	.short	(.L_6 - .L_5)
	.align		4
.L_5:
        /*0010*/ 	.word	index@($__internal_2_$__cuda_sm10x_tcgen05_guardrail_trap_unallocated_columns_being_dealloced)
        /*0014*/ 	.word	0x00000000


	//----- nvinfo : EIATTR_FRAME_SIZE
	.align		4
.L_6:
        /*0018*/ 	.byte	0x04, 0x11
        /*001a*/ 	.short	(.L_8 - .L_7)
	.align		4
.L_7:
        /*001c*/ 	.word	index@($__internal_1_$__cuda_sm10x_tcgen05_guardrail_trap_phase_invalid_during_alloc)
        /*0020*/ 	.word	0x00000000


	//----- nvinfo : EIATTR_FRAME_SIZE
	.align		4
.L_8:
        /*0024*/ 	.byte	0x04, 0x11
        /*0026*/ 	.short	(.L_10 - .L_9)
	.align		4
.L_9:
        /*0028*/ 	.word	index@($__internal_0_$__cuda_sm10x_tcgen05_guardrail_trap_col_being_dealloced_not_returned_by_alloc)
        /*002c*/ 	.word	0x00000000


	//----- nvinfo : EIATTR_FRAME_SIZE
	.align		4
.L_10:
        /*0030*/ 	.byte	0x04, 0x11
        /*0032*/ 	.short	(.L_12 - .L_11)
	.align		4
.L_11:
        /*0034*/ 	.word	index@(kernel_cutlass_kernel_cudnngrouped_gemmgrouped_gemm_swiglugrouped_gemm_swiglu_quantBlockScaledContiguousGroupedGemmKernel_object_at__TiledMMA_ThrLayoutVMNK11110000_PermutationMNK____MMAAt_0)
        /*0038*/ 	.word	0x00000000


	//----- nvinfo : EIATTR_MIN_STACK_SIZE
	.align		4
.L_12:
        /*003c*/ 	.byte	0x04, 0x12
        /*003e*/ 	.short	(.L_14 - .L_13)
	.align		4
.L_13:
        /*0040*/ 	.word	index@(kernel_cutlass_kernel_cudnngrouped_gemmgrouped_gemm_swiglugrouped_gemm_swiglu_quantBlockScaledContiguousGroupedGemmKernel_object_at__TiledMMA_ThrLayoutVMNK11110000_PermutationMNK____MMAAt_0)
        /*0044*/ 	.word	0x00000000
.L_14:


//--------------------- .nv.info.kernel_cutlass_kernel_cudnngrouped_gemmgrouped_gemm_swiglugrouped_gemm_swiglu_quantBlockScaledContiguousGroupedGemmKernel_object_at__TiledMMA_ThrLayoutVMNK11110000_PermutationMNK____MMAAt_0 --------------------------
	.section	.nv.info.kernel_cutlass_kernel_cudnngrouped_gemmgrouped_gemm_swiglugrouped_gemm_swiglu_quantBlockScaledContiguousGroupedGemmKernel_object_at__TiledMMA_ThrLayoutVMNK11110000_PermutationMNK____MMAAt_0,"",@"SHT_CUDA_INFO"
	.sectionflags	@""
	.align	4


	//----- nvinfo : EIATTR_CUDA_API_VERSION
	.align		4
        /*0000*/ 	.byte	0x04, 0x37
        /*0002*/ 	.short	(.L_16 - .L_15)
.L_15:
        /*0004*/ 	.word	0x00000081


	//----- nvinfo : EIATTR_KPARAM_INFO
	.align		4
.L_16:
        /*0008*/ 	.byte	0x04, 0x17
        /*000a*/ 	.short	(.L_18 - .L_17)
.L_17:
        /*000c*/ 	.word	0x00000000
        /*0010*/ 	.short	0x000f
        /*0012*/ 	.short	0x03f8
        /*0014*/ 	.byte	0x00, 0xf0, 0x31, 0x00


	//----- nvinfo : EIATTR_KPARAM_INFO
	.align		4
.L_18:
        /*0018*/ 	.byte	0x04, 0x17
        /*001a*/ 	.short	(.L_20 - .L_19)
.L_19:
        /*001c*/ 	.word	0x00000000
        /*0020*/ 	.short	0x000e
        /*0022*/ 	.short	0x03ec
        /*0024*/ 	.byte	0x00, 0xf0, 0x31, 0x00


	//----- nvinfo : EIATTR_KPARAM_INFO
	.align		4
.L_20:
        /*0028*/ 	.byte	0x04, 0x17
        /*002a*/ 	.short	(.L_22 - .L_21)
.L_21:
        /*002c*/ 	.word	0x00000000
        /*0030*/ 	.short	0x000d
        /*0032*/ 	.short	0x03e0
        /*0034*/ 	.byte	0x00, 0xf0, 0x31, 0x00


	//----- nvinfo : EIATTR_KPARAM_INFO
	.align		4
.L_22:
        /*0038*/ 	.byte	0x04, 0x17
        /*003a*/ 	.short	(.L_24 - .L_23)
.L_23:
        /*003c*/ 	.word	0x00000000
        /*0040*/ 	.short	0x000c
        /*0042*/ 	.short	0x03d8
        /*0044*/ 	.byte	0x00, 0xf0, 0x21, 0x00


	//----- nvinfo : EIATTR_KPARAM_INFO
	.align		4
.L_24:
        /*0048*/ 	.byte	0x04, 0x17
        /*004a*/ 	.short	(.L_26 - .L_25)
.L_25:
        /*004c*/ 	.word	0x00000000
        /*0050*/ 	.short	0x000b
        /*0052*/ 	.short	0x03d0
        /*0054*/ 	.byte	0x00, 0xf0, 0x21, 0x00


	//----- nvinfo : EIATTR_KPARAM_INFO
	.align		4
.L_26:
        /*0058*/ 	.byte	0x04, 0x17
        /*005a*/ 	.short	(.L_28 - .L_27)
.L_27:
        /*005c*/ 	.word	0x00000000
        /*0060*/ 	.short	0x000a
        /*0062*/ 	.short	0x03c8
        /*0064*/ 	.byte	0x00, 0xf0, 0x21, 0x00


	//----- nvinfo : EIATTR_KPARAM_INFO
	.align		4
.L_28:
        /*0068*/ 	.byte	0x04, 0x17
        /*006a*/ 	.short	(.L_30 - .L_29)
.L_29:
        /*006c*/ 	.word	0x00000000
        /*0070*/ 	.short	0x0009
        /*0072*/ 	.short	0x03c0
        /*0074*/ 	.byte	0x00, 0xf0, 0x21, 0x00


	//----- nvinfo : EIATTR_KPARAM_INFO
	.align		4
.L_30:
        /*0078*/ 	.byte	0x04, 0x17
        /*007a*/ 	.short	(.L_32 - .L_31)
.L_31:
        /*007c*/ 	.word	0x00000000
        /*0080*/ 	.short	0x0008
        /*0082*/ 	.short	0x0340
        /*0084*/ 	.byte	0x00, 0xf0, 0x01, 0x02


	//----- nvinfo : EIATTR_KPARAM_INFO
	.align		4
.L_32:
        /*0088*/ 	.byte	0x04, 0x17
        /*008a*/ 	.short	(.L_34 - .L_33)
.L_33:
        /*008c*/ 	.word	0x00000000
        /*0090*/ 	.short	0x0007
        /*0092*/ 	.short	0x02c0
        /*0094*/ 	.byte	0x00, 0xf0, 0x01, 0x02


	//----- nvinfo : EIATTR_KPARAM_INFO
	.align		4
.L_34:
        /*0098*/ 	.byte	0x04, 0x17
        /*009a*/ 	.short	(.L_36 - .L_35)
.L_35:
        /*009c*/ 	.word	0x00000000
        /*00a0*/ 	.short	0x0006
        /*00a2*/ 	.short	0x0240
        /*00a4*/ 	.byte	0x00, 0xf0, 0x01, 0x02


	//----- nvinfo : EIATTR_KPARAM_INFO
	.align		4
.L_36:
        /*00a8*/ 	.byte	0x04, 0x17
        /*00aa*/ 	.short	(.L_38 - .L_37)
.L_37:
        /*00ac*/ 	.word	0x00000000
        /*00b0*/ 	.short	0x0005
        /*00b2*/ 	.short	0x01c0
        /*00b4*/ 	.byte	0x00, 0xf0, 0x01, 0x02


	//----- nvinfo : EIATTR_KPARAM_INFO
	.align		4
.L_38:
        /*00b8*/ 	.byte	0x04, 0x17
        /*00ba*/ 	.short	(.L_40 - .L_39)
.L_39:
        /*00bc*/ 	.word	0x00000000
        /*00c0*/ 	.short	0x0004
        /*00c2*/ 	.short	0x0140
        /*00c4*/ 	.byte	0x00, 0xf0, 0x01, 0x02


	//----- nvinfo : EIATTR_KPARAM_INFO
	.align		4
.L_40:
        /*00c8*/ 	.byte	0x04, 0x17
        /*00ca*/ 	.short	(.L_42 - .L_41)
.L_41:
        /*00cc*/ 	.word	0x00000000
        /*00d0*/ 	.short	0x0003
        /*00d2*/ 	.short	0x00c0
        /*00d4*/ 	.byte	0x00, 0xf0, 0x01, 0x02


	//----- nvinfo : EIATTR_KPARAM_INFO
	.align		4
.L_42:
        /*00d8*/ 	.byte	0x04, 0x17
        /*00da*/ 	.short	(.L_44 - .L_43)
.L_43:
        /*00dc*/ 	.word	0x00000000
        /*00e0*/ 	.short	0x0002
        /*00e2*/ 	.short	0x0040
        /*00e4*/ 	.byte	0x00, 0xf0, 0x01, 0x02


	//----- nvinfo : EIATTR_KPARAM_INFO
	.align		4
.L_44:
        /*00e8*/ 	.byte	0x04, 0x17
        /*00ea*/ 	.short	(.L_46 - .L_45)
.L_45:
        /*00ec*/ 	.word	0x00000000
        /*00f0*/ 	.short	0x0001
        /*00f2*/ 	.short	0x000c
        /*00f4*/ 	.byte	0x00, 0xf0, 0x31, 0x00


	//----- nvinfo : EIATTR_KPARAM_INFO
	.align		4
.L_46:
        /*00f8*/ 	.byte	0x04, 0x17
        /*00fa*/ 	.short	(.L_48 - .L_47)
.L_47:
        /*00fc*/ 	.word	0x00000000
        /*0100*/ 	.short	0x0000
        /*0102*/ 	.short	0x0000
        /*0104*/ 	.byte	0x00, 0xf0, 0x31, 0x00


	//----- nvinfo : EIATTR_AT_ENTRY_FRAGMENTS
	.align		4
.L_48:
        /*0108*/ 	.byte	0x04, 0x4f
        /*010a*/ 	.short	(.L_50 - .L_49)


	//   ....[0]....
.L_49:
        /*010c*/ 	.word	0x00000004


	//----- nvinfo : EIATTR_RESERVED_SMEM_USED
	.align		4
.L_50:
        /*0110*/ 	.byte	0x01, 0x41
	.zero		2


	//----- nvinfo : EIATTR_SPARSE_MMA_MASK
	.align		4
        /*0114*/ 	.byte	0x03, 0x50
        /*0116*/ 	.short	0x0000


	//----- nvinfo : EIATTR_TCGEN05_1CTA_USED
	.align		4
        /*0118*/ 	.byte	0x01, 0x51
	.zero		2


	//----- nvinfo : EIATTR_MAXREG_COUNT
	.align		4
        /*011c*/ 	.byte	0x03, 0x1b
        /*011e*/ 	.short	0x00ff


	//----- nvinfo : EIATTR_NUM_BARRIERS
	.align		4
        /*0120*/ 	.byte	0x02, 0x4c
        /*0122*/ 	.byte	0x05
	.zero		1


	//----- nvinfo : EIATTR_INT_WARP_WIDE_INSTR_OFFSETS
	.align		4
        /*0124*/ 	.byte	0x04, 0x31
        /*0126*/ 	.short	(.L_52 - .L_51)


	//   ....[0]....
.L_51:
        /*0128*/ 	.word	0x000045c0


	//   ....[1]....
        /*012c*/ 	.word	0x00004600


	//----- nvinfo : EIATTR_COOP_GROUP_MASK_REGIDS
	.align		4
.L_52:
        /*0130*/ 	.byte	0x04, 0x29
        /*0132*/ 	.short	(.L_54 - .L_53)


	//   ....[0]....
.L_53:
        /*0134*/ 	.word	0xffffffff


	//   ....[1]....
        /*0138*/ 	.word	0xffffffff


	//   ....[2]....
        /*013c*/ 	.word	0xffffffff


	//   ....[3]....
        /*0140*/ 	.word	0xffffffff


	//   ....[4]....
        /*0144*/ 	.word	0xffffffff


	//   ....[5]....
        /*0148*/ 	.word	0xffffffff


	//   ....[6]....
        /*014c*/ 	.word	0xffffffff


	//   ....[7]....
        /*0150*/ 	.word	0xffffffff


	//   ....[8]....
        /*0154*/ 	.word	0xffffffff


	//----- nvinfo : EIATTR_COOP_GROUP_INSTR_OFFSETS
	.align		4
.L_54:
        /*0158*/ 	.byte	0x04, 0x28
        /*015a*/ 	.short	(.L_56 - .L_55)


	//   ....[0]....
.L_55:
        /*015c*/ 	.word	0x000000b0


	//   ....[1]....
        /*0160*/ 	.word	0x000009a0


	//   ....[2]....
        /*0164*/ 	.word	0x00000be0


	//   ....[3]....
        /*0168*/ 	.word	0x00000c40


	//   ....[4]....
        /*016c*/ 	.word	0x00002510


	//   ....[5]....
        /*0170*/ 	.word	0x000027d0


	//   ....[6]....
        /*0174*/ 	.word	0x000041b0


	//   ....[7]....
        /*0178*/ 	.word	0x00004460


	//   ....[8]....
        /*017c*/ 	.word	0x000046b0


	//----- nvinfo : EIATTR_VRC_CTA_INIT_COUNT
	.align		4
.L_56:
        /*0180*/ 	.byte	0x02, 0x4a
        /*0182*/ 	.byte	0x80
	.zero		1


	//----- nvinfo : EIATTR_MBARRIER_INSTR_OFFSETS
	.align		4
        /*0184*/ 	.byte	0x04, 0x39
        /*0186*/ 	.short	(.L_58 - .L_57)


	//   ....[0]....
.L_57:
        /*0188*/ 	.word	0x00000330
        /*018c*/ 	.word	0x000000ff
        /*0190*/ 	.word	0x00000000
        /*0194*/ 	.short	0x0100
        /*0196*/ 	.byte	0x05
	.zero		1


	//   ....[1]....
        /*0198*/ 	.word	0x00000340
        /*019c*/ 	.word	0x000000ff
        /*01a0*/ 	.word	0x00000008
        /*01a4*/ 	.short	0x0100
        /*01a6*/ 	.byte	0x05
	.zero		1


	//   ....[2]....
        /*01a8*/ 	.word	0x00000350
        /*01ac*/ 	.word	0x000000ff
        /*01b0*/ 	.word	0x00000010
        /*01b4*/ 	.short	0x0100
        /*01b6*/ 	.byte	0x05
	.zero		1


	//   ....[3]....
        /*01b8*/ 	.word	0x00000360
        /*01bc*/ 	.word	0x000000ff
        /*01c0*/ 	.word	0x00000018
        /*01c4*/ 	.short	0x0100
        /*01c6*/ 	.byte	0x05
	.zero		1


	//   ....[4]....
        /*01c8*/ 	.word	0x00000370
        /*01cc*/ 	.word	0x000000ff
        /*01d0*/ 	.word	0x00000020
        /*01d4*/ 	.short	0x0100
        /*01d6*/ 	.byte	0x05
	.zero		1


	//   ....[5]....
        /*01d8*/ 	.word	0x00000380
        /*01dc*/ 	.word	0x000000ff
        /*01e0*/ 	.word	0x00000028
        /*01e4*/ 	.short	0x0100
        /*01e6*/ 	.byte	0x05
	.zero		1


	//   ....[6]....
        /*01e8*/ 	.word	0x00000390
        /*01ec*/ 	.word	0x000000ff
        /*01f0*/ 	.word	0x00000030
        /*01f4*/ 	.short	0x0100
        /*01f6*/ 	.byte	0x05
	.zero		1


	//   ....[7]....
        /*01f8*/ 	.word	0x000003a0
        /*01fc*/ 	.word	0x000000ff
        /*0200*/ 	.word	0x00000038
        /*0204*/ 	.short	0x0100
        /*0206*/ 	.byte	0x05
	.zero		1


	//   ....[8]....
        /*0208*/ 	.word	0x000003b0
        /*020c*/ 	.word	0x000000ff
        /*0210*/ 	.word	0x00000040
        /*0214*/ 	.short	0x0100
        /*0216*/ 	.byte	0x05
	.zero		1


	//   ....[9]....
        /*0218*/ 	.word	0x000003c0
        /*021c*/ 	.word	0x000000ff
        /*0220*/ 	.word	0x00000048
        /*0224*/ 	.short	0x0100
        /*0226*/ 	.byte	0x05
	.zero		1


	//   ....[10]....
        /*0228*/ 	.word	0x000004d0
        /*022c*/ 	.word	0x000000ff
        /*0230*/ 	.word	0x00000050
        /*0234*/ 	.short	0x0100
        /*0236*/ 	.byte	0x06
	.zero		1


	//   ....[11]....
        /*0238*/ 	.word	0x000004e0
        /*023c*/ 	.word	0x000000ff
        /*0240*/ 	.word	0x00000058
        /*0244*/ 	.short	0x0100
        /*0246*/ 	.byte	0x06
	.zero		1


	//   ....[12]....
        /*0248*/ 	.word	0x000004f0
        /*024c*/ 	.word	0x000000ff
        /*0250*/ 	.word	0x00000060
        /*0254*/ 	.short	0x0100
        /*0256*/ 	.byte	0x06
	.zero		1


	//   ....[13]....
        /*0258*/ 	.word	0x00000500
        /*025c*/ 	.word	0x000000ff
        /*0260*/ 	.word	0x00000068
        /*0264*/ 	.short	0x0100
        /*0266*/ 	.byte	0x06
	.zero		1


	//   ....[14]....
        /*0268*/ 	.word	0x00000610
        /*026c*/ 	.word	0x000000ff
        /*0270*/ 	.word	0x00000070
        /*0274*/ 	.short	0x0100
        /*0276*/ 	.byte	0x06
	.zero		1


	//   ....[15]....
        /*0278*/ 	.word	0x00000620
        /*027c*/ 	.word	0x000000ff
        /*0280*/ 	.word	0x00000078
        /*0284*/ 	.short	0x0100
        /*0286*/ 	.byte	0x06
	.zero		1


	//   ....[16]....
        /*0288*/ 	.word	0x00000630
        /*028c*/ 	.word	0x000000ff
        /*0290*/ 	.word	0x00000080
        /*0294*/ 	.short	0x0100
        /*0296*/ 	.byte	0x06
	.zero		1


	//   ....[17]....
        /*0298*/ 	.word	0x00000640
        /*029c*/ 	.word	0x000000ff
        /*02a0*/ 	.word	0x00000088
        /*02a4*/ 	.short	0x0100
        /*02a6*/ 	.byte	0x06
	.zero		1


	//   ....[18]....
        /*02a8*/ 	.word	0x00000ca0
        /*02ac*/ 	.word	0x0000000e
        /*02b0*/ 	.word	0x00000080
        /*02b4*/ 	.short	0x010a
        /*02b6*/ 	.byte	0xff
	.zero		1


	//   ....[19]....
        /*02b8*/ 	.word	0x00000d80
        /*02bc*/ 	.word	0x0000000e
        /*02c0*/ 	.word	0x00000070
        /*02c4*/ 	.short	0x0101
        /*02c6*/ 	.byte	0xff
	.zero		1


	//   ....[20]....
        /*02c8*/ 	.word	0x00000f90
        /*02cc*/ 	.word	0x00000002
        /*02d0*/ 	.word	0x00000080
        /*02d4*/ 	.short	0x010a
        /*02d6*/ 	.byte	0xff
	.zero		1


	//   ....[21]....
        /*02d8*/ 	.word	0x000010b0
        /*02dc*/ 	.word	0x00000002
        /*02e0*/ 	.word	0x00000070
        /*02e4*/ 	.short	0x0101
        /*02e6*/ 	.byte	0xff
	.zero		1


	//   ....[22]....
        /*02e8*/ 	.word	0x000010c0
        /*02ec*/ 	.word	0x00000008
        /*02f0*/ 	.word	0x00000080
        /*02f4*/ 	.short	0x010a
        /*02f6*/ 	.byte	0xff
	.zero		1


	//   ....[23]....
        /*02f8*/ 	.word	0x00001130
        /*02fc*/ 	.word	0x000000ff
        /*0300*/ 	.word	0x00000070
        /*0304*/ 	.short	0x010a
        /*0306*/ 	.byte	0x17
	.zero		1


	//   ....[24]....
        /*0308*/ 	.word	0x000011b0
        /*030c*/ 	.word	0x000000ff
        /*0310*/ 	.word	0x00000080
        /*0314*/ 	.short	0x0101
        /*0316*/ 	.byte	0x17
	.zero		1


	//   ....[25]....
        /*0318*/ 	.word	0x00001370
        /*031c*/ 	.word	0x000000ff
        /*0320*/ 	.word	0x00000028
        /*0324*/ 	.short	0x010a
        /*0326*/ 	.byte	0x05
	.zero		1


	//   ....[26]....
        /*0328*/ 	.word	0x00001490
        /*032c*/ 	.word	0x000000ff
        /*0330*/ 	.word	0x00000028
        /*0334*/ 	.short	0x010a
        /*0336*/ 	.byte	0x05
	.zero		1


	//   ....[27]....
        /*0338*/ 	.word	0x000015f0
        /*033c*/ 	.word	0x000000ff
        /*0340*/ 	.word	0x00000028
        /*0344*/ 	.short	0x010a
        /*0346*/ 	.byte	0x16
	.zero		1


	//   ....[28]....
        /*0348*/ 	.word	0x00001630
        /*034c*/ 	.word	0x00000003
        /*0350*/ 	.word	0x00000070
        /*0354*/ 	.short	0x010a
        /*0356*/ 	.byte	0xff
	.zero		1


	//   ....[29]....
        /*0358*/ 	.word	0x000016d0
        /*035c*/ 	.word	0x00000003
        /*0360*/ 	.word	0x00000080
        /*0364*/ 	.short	0x0101
        /*0366*/ 	.byte	0xff
	.zero		1


	//   ....[30]....
        /*0368*/ 	.word	0x00001880
        /*036c*/ 	.word	0x000000ff
        /*0370*/ 	.word	0x00000028
        /*0374*/ 	.short	0x010a
        /*0376*/ 	.byte	0x05
	.zero		1


	//   ....[31]....
        /*0378*/ 	.word	0x00001940
        /*037c*/ 	.word	0x000000ff
        /*0380*/ 	.word	0x00000070
        /*0384*/ 	.short	0x010a
        /*0386*/ 	.byte	0x0c
	.zero		1


	//   ....[32]....
        /*0388*/ 	.word	0x000019d0
        /*038c*/ 	.word	0x000000ff
        /*0390*/ 	.word	0x00000080
        /*0394*/ 	.short	0x0101
        /*0396*/ 	.byte	0x0c
	.zero		1


	//   ....[33]....
        /*0398*/ 	.word	0x00001e10
        /*039c*/ 	.word	0x000000ff
        /*03a0*/ 	.word	0x00000000
        /*03a4*/ 	.short	0x010a
        /*03a6*/ 	.byte	0x10
	.zero		1


	//   ....[34]....
        /*03a8*/ 	.word	0x00001e20
        /*03ac*/ 	.word	0x000000ff
        /*03b0*/ 	.word	0x00000060
        /*03b4*/ 	.short	0x010a
        /*03b6*/ 	.byte	0x12
	.zero		1


	//   ....[35]....
        /*03b8*/ 	.word	0x00001e40
        /*03bc*/ 	.word	0x000000ff
        /*03c0*/ 	.word	0x00000060
        /*03c4*/ 	.short	0x010a
        /*03c6*/ 	.byte	0x12
	.zero		1


	//   ....[36]....
        /*03c8*/ 	.word	0x00002090
        /*03cc*/ 	.word	0x000000ff
        /*03d0*/ 	.word	0x00000000
        /*03d4*/ 	.short	0x010a
        /*03d6*/ 	.byte	0x0d
	.zero		1


	//   ....[37]....
        /*03d8*/ 	.word	0x00002200
        /*03dc*/ 	.word	0x000000ff
        /*03e0*/ 	.word	0x00000000
        /*03e4*/ 	.short	0x010a
        /*03e6*/ 	.byte	0x10
	.zero		1


	//   ....[38]....
        /*03e8*/ 	.word	0x000022f0
        /*03ec*/ 	.word	0x000000ff
        /*03f0*/ 	.word	0x00000060
        /*03f4*/ 	.short	0x010a
        /*03f6*/ 	.byte	0x10
	.zero		1


	//   ....[39]....
        /*03f8*/ 	.word	0x00002300
        /*03fc*/ 	.word	0x00000000
        /*0400*/ 	.word	0x00000070
        /*0404*/ 	.short	0x010a
        /*0406*/ 	.byte	0xff
	.zero		1


	//   ....[40]....
        /*0408*/ 	.word	0x000023a0
        /*040c*/ 	.word	0x00000000
        /*0410*/ 	.word	0x00000080
        /*0414*/ 	.short	0x0101
        /*0416*/ 	.byte	0xff
	.zero		1


	//   ....[41]....
        /*0418*/ 	.word	0x000024b0
        /*041c*/ 	.word	0x00000000
        /*0420*/ 	.word	0x00000060
        /*0424*/ 	.short	0x010a
        /*0426*/ 	.byte	0xff
	.zero		1


	//   ....[42]....
        /*0428*/ 	.word	0x00002840
        /*042c*/ 	.word	0x00000057
        /*0430*/ 	.word	0x00000070
        /*0434*/ 	.short	0x010a
        /*0436*/ 	.byte	0xff
	.zero		1


	//   ....[43]....
        /*0438*/ 	.word	0x000028a0
        /*043c*/ 	.word	0x00000057
        /*0440*/ 	.word	0x00000080
        /*0444*/ 	.short	0x0101
        /*0446*/ 	.byte	0xff
	.zero		1


	//   ....[44]....
        /*0448*/ 	.word	0x00002ce0
        /*044c*/ 	.word	0x0000007e
        /*0450*/ 	.word	0x00000050
        /*0454*/ 	.short	0x010a
        /*0456*/ 	.byte	0xff
	.zero		1


	//   ....[45]....
        /*0458*/ 	.word	0x00004160
        /*045c*/ 	.word	0x0000007e
        /*0460*/ 	.word	0x00000060
        /*0464*/ 	.short	0x0101
        /*0466*/ 	.byte	0xff
	.zero		1


	//   ....[46]....
        /*0468*/ 	.word	0x00004170
        /*046c*/ 	.word	0x00000003
        /*0470*/ 	.word	0x00000070
        /*0474*/ 	.short	0x010a
        /*0476*/ 	.byte	0xff
	.zero		1


	//   ....[47]....
        /*0478*/ 	.word	0x00004230
        /*047c*/ 	.word	0x00000003
        /*0480*/ 	.word	0x00000080
        /*0484*/ 	.short	0x0101
        /*0486*/ 	.byte	0xff
	.zero		1


	//   ....[48]....
        /*0488*/ 	.word	0x00004700
        /*048c*/ 	.word	0x0000000e
        /*0490*/ 	.word	0x00000080
        /*0494*/ 	.short	0x010a
        /*0496*/ 	.byte	0xff
	.zero		1


	//   ....[49]....
        /*0498*/ 	.word	0x00004760
        /*049c*/ 	.word	0x00000002
        /*04a0*/ 	.word	0x00000080
        /*04a4*/ 	.short	0x010a
        /*04a6*/ 	.byte	0xff
	.zero		1


	//   ....[50]....
        /*04a8*/ 	.word	0x000047c0
        /*04ac*/ 	.word	0x00000008
        /*04b0*/ 	.word	0x00000080
        /*04b4*/ 	.short	0x010a
        /*04b6*/ 	.byte	0xff
	.zero		1


	//   ....[51]....
        /*04b8*/ 	.word	0x00004820
        /*04bc*/ 	.word	0x00000000
        /*04c0*/ 	.word	0x00000070
        /*04c4*/ 	.short	0x010a
        /*04c6*/ 	.byte	0xff
	.zero		1


	//   ....[52]....
        /*04c8*/ 	.word	0x000048a0
        /*04cc*/ 	.word	0x00000000
        /*04d0*/ 	.word	0x00000028
        /*04d4*/ 	.short	0x010a
        /*04d6*/ 	.byte	0xff
	.zero		1


	//   ....[53]....
        /*04d8*/ 	.word	0x00004900
        /*04dc*/ 	.word	0x00000003
        /*04e0*/ 	.word	0x00000070
        /*04e4*/ 	.short	0x010a
        /*04e6*/ 	.byte	0xff
	.zero		1


	//   ....[54]....
        /*04e8*/ 	.word	0x00004980
        /*04ec*/ 	.word	0x00000000
        /*04f0*/ 	.word	0x00000028
        /*04f4*/ 	.short	0x010a
        /*04f6*/ 	.byte	0xff
	.zero		1


	//   ....[55]....
        /*04f8*/ 	.word	0x000049e0
        /*04fc*/ 	.word	0x00000002
        /*0500*/ 	.word	0x00000070
        /*0504*/ 	.short	0x010a
        /*0506*/ 	.byte	0xff
	.zero		1


	//   ....[56]....
        /*0508*/ 	.word	0x00004a50
        /*050c*/ 	.word	0x00000000
        /*0510*/ 	.word	0x00000060
        /*0514*/ 	.short	0x010a
        /*0516*/ 	.byte	0xff
	.zero		1


	//   ....[57]....
        /*0518*/ 	.word	0x00004ad0
        /*051c*/ 	.word	0x00000000
        /*0520*/ 	.word	0x00000000
        /*0524*/ 	.short	0x010a
        /*0526*/ 	.byte	0xff
	.zero		1


	//   ....[58]....
        /*0528*/ 	.word	0x00004b30
        /*052c*/ 	.word	0x00000000
        /*0530*/ 	.word	0x00000070
        /*0534*/ 	.short	0x010a
        /*0536*/ 	.byte	0xff
	.zero		1


	//   ....[59]....
        /*0538*/ 	.word	0x00004b90
        /*053c*/ 	.word	0x00000000
        /*0540*/ 	.word	0x00000060
        /*0544*/ 	.short	0x010a
        /*0546*/ 	.byte	0xff
	.zero		1


	//   ....[60]....
        /*0548*/ 	.word	0x00004be0
        /*054c*/ 	.word	0x00000057
        /*0550*/ 	.word	0x00000070
        /*0554*/ 	.short	0x010a
        /*0556*/ 	.byte	0xff
	.zero		1


	//   ....[61]....
        /*0558*/ 	.word	0x00004c40
        /*055c*/ 	.word	0x0000007e
        /*0560*/ 	.word	0x00000050
        /*0564*/ 	.short	0x010a
        /*0566*/ 	.byte	0xff
	.zero		1


	//   ....[62]....
        /*0568*/ 	.word	0x00004cb0
        /*056c*/ 	.word	0x00000003
        /*0570*/ 	.word	0x00000070
        /*0574*/ 	.short	0x010a
        /*0576*/ 	.byte	0xff
	.zero		1


	//----- nvinfo : EIATTR_NUM_MBARRIERS
	.align		4
.L_58:
        /*0578*/ 	.byte	0x03, 0x38
        /*057a*/ 	.short	0x0012


	//----- nvinfo : EIATTR_EXIT_INSTR_OFFSETS
	.align		4
        /*057c*/ 	.byte	0x04, 0x1c
        /*057e*/ 	.short	(.L_60 - .L_59)


	//   ....[0]....
.L_59:
        /*0580*/ 	.word	0x000024e0


	//   ....[1]....
        /*0584*/ 	.word	0x000046e0


	//----- nvinfo : EIATTR_MAX_THREADS
	.align		4
.L_60:
        /*0588*/ 	.byte	0x04, 0x05
        /*058a*/ 	.short	(.L_62 - .L_61)
.L_61:
        /*058c*/ 	.word	0x000000e0
        /*0590*/ 	.word	0x00000001
        /*0594*/ 	.word	0x00000001


	//----- nvinfo : EIATTR_CRS_STACK_SIZE
	.align		4
.L_62:
        /*0598*/ 	.byte	0x04, 0x1e
        /*059a*/ 	.short	(.L_64 - .L_63)
.L_63:
        /*059c*/ 	.word	0x00000000


	//----- nvinfo : EIATTR_CBANK_PARAM_SIZE
	.align		4
.L_64:
        /*05a0*/ 	.byte	0x03, 0x19
        /*05a2*/ 	.short	0x0404


	//----- nvinfo : EIATTR_PARAM_CBANK
	.align		4
        /*05a4*/ 	.byte	0x04, 0x0a
        /*05a6*/ 	.short	(.L_66 - .L_65)
	.align		4
.L_65:
        /*05a8*/ 	.word	index@(.nv.constant0.kernel_cutlass_kernel_cudnngrouped_gemmgrouped_gemm_swiglugrouped_gemm_swiglu_quantBlockScaledContiguousGroupedGemmKernel_object_at__TiledMMA_ThrLayoutVMNK11110000_PermutationMNK____MMAAt_0)
        /*05ac*/ 	.short	0x0380
        /*05ae*/ 	.short	0x0404


	//----- nvinfo : EIATTR_SW_WAR
	.align		4
.L_66:
        /*05b0*/ 	.byte	0x04, 0x36
        /*05b2*/ 	.short	(.L_68 - .L_67)
.L_67:
        /*05b4*/ 	.word	0x00000008
.L_68:


//--------------------- .nv.compat                --------------------------
	.section	.nv.compat,"",@"SHT_CUDA_COMPAT_INFO"
	.align	4
        /*0000*/ 	.byte	0x02, 0x02, 0x02, 0x00, 0x02, 0x05, 0x05, 0x00, 0x02, 0x03, 0x01, 0x00, 0x02, 0x06, 0x01, 0x00


//--------------------- .nv.callgraph             --------------------------
	.section	.nv.callgraph,"",@"SHT_CUDA_CALLGRAPH"
	.align	4
	.sectionentsize	8
	.align		4
        /*0000*/ 	.word	0x00000000
	.align		4
        /*0004*/ 	.word	0xffffffff
	.align		4
        /*0008*/ 	.word	0x00000000
	.align		4
        /*000c*/ 	.word	0xfffffffe
	.align		4
        /*0010*/ 	.word	0x00000000
	.align		4
        /*0014*/ 	.word	0xfffffffd
	.align		4
        /*0018*/ 	.word	0x00000000
	.align		4
        /*001c*/ 	.word	0xfffffffc


//--------------------- .text.kernel_cutlass_kernel_cudnngrouped_gemmgrouped_gemm_swiglugrouped_gemm_swiglu_quantBlockScaledContiguousGroupedGemmKernel_object_at__TiledMMA_ThrLayoutVMNK11110000_PermutationMNK____MMAAt_0 --------------------------
	.section	.text.kernel_cutlass_kernel_cudnngrouped_gemmgrouped_gemm_swiglugrouped_gemm_swiglu_quantBlockScaledContiguousGroupedGemmKernel_object_at__TiledMMA_ThrLayoutVMNK11110000_PermutationMNK____MMAAt_0,"ax",@progbits
	.align	128
        .global         kernel_cutlass_kernel_cudnngrouped_gemmgrouped_gemm_swiglugrouped_gemm_swiglu_quantBlockScaledContiguousGroupedGemmKernel_object_at__TiledMMA_ThrLayoutVMNK11110000_PermutationMNK____MMAAt_0
        .type           kernel_cutlass_kernel_cudnngrouped_gemmgrouped_gemm_swiglugrouped_gemm_swiglu_quantBlockScaledContiguousGroupedGemmKernel_object_at__TiledMMA_ThrLayoutVMNK11110000_PermutationMNK____MMAAt_0,@function
        .size           kernel_cutlass_kernel_cudnngrouped_gemmgrouped_gemm_swiglugrouped_gemm_swiglu_quantBlockScaledContiguousGroupedGemmKernel_object_at__TiledMMA_ThrLayoutVMNK11110000_PermutationMNK____MMAAt_0,(.L_x_83 - kernel_cutlass_kernel_cudnngrouped_gemmgrouped_gemm_swiglugrouped_gemm_swiglu_quantBlockScaledContiguousGroupedGemmKernel_object_at__TiledMMA_ThrLayoutVMNK11110000_PermutationMNK____MMAAt_0)
        .other          kernel_cutlass_kernel_cudnngrouped_gemmgrouped_gemm_swiglugrouped_gemm_swiglu_quantBlockScaledContiguousGroupedGemmKernel_object_at__TiledMMA_ThrLayoutVMNK11110000_PermutationMNK____MMAAt_0,@"STO_CUDA_ENTRY STV_DEFAULT"
kernel_cutlass_kernel_cudnngrouped_gemmgrouped_gemm_swiglugrouped_gemm_swiglu_quantBlockScaledContiguousGroupedGemmKernel_object_at__TiledMMA_ThrLayoutVMNK11110000_PermutationMNK____MMAAt_0:
.text.kernel_cutlass_kernel_cudnngrouped_gemmgrouped_gemm_swiglugrouped_gemm_swiglu_quantBlockScaledContiguousGroupedGemmKernel_object_at__TiledMMA_ThrLayoutVMNK11110000_PermutationMNK____MMAAt_0:
[----:B------:R-:W1:Y:S01]  /*0000*/  LDC R1, c[0x0][0x37c] ;  /* 0x0000df00ff017b82 */ /* 0x000e620000000800 */
[----:B------:R-:W2:Y:S01]  /*0010*/  S2R R3, SR_TID.Y ;  /* 0x0000000000037919 */ /* 0x000ea20000002200 */
[----:B------:R-:W3:Y:S01]  /*0020*/  LDCU UR5, c[0x0][0x360] ;  /* 0x00006c00ff0577ac */ /* 0x000ee20008000800 */
[----:B------:R-:W2:Y:S01]  /*0030*/  S2R R0, SR_TID.Z ;  /* 0x0000000000007919 */ /* 0x000ea20000002300 */
[----:B------:R-:W2:Y:S01]  /*0040*/  LDCU UR4, c[0x0][0x364] ;  /* 0x00006c80ff0477ac */ /* 0x000ea20008000800 */
[----:B------:R-:W3:Y:S01]  /*0050*/  S2R R104, SR_TID.X ;  /* 0x0000000000687919 */ /* 0x000ee20000002100 */
[----:B--2---:R-:W-:Y:S01]  /*0060*/  IMAD R3, R0, UR4, R3 ;  /* 0x0000000400037c24 */ /* 0x004fe2000f8e0203 */
[----:B------:R-:W2:Y:S03]  /*0070*/  LDCU.U8 UR4, c[0x0][0x381] ;  /* 0x00007020ff0477ac */ /* 0x000ea60008000000 */
[----:B---3--:R-:W-:Y:S01]  /*0080*/  IMAD R124, R3, UR5, R104 ;  /* 0x00000005037c7c24 */ /* 0x008fe2000f8e0268 */
[----:B------:R-:W3:Y:S04]  /*0090*/  LDCU.U8 UR5, c[0x0][0x382] ;  /* 0x00007040ff0577ac */ /* 0x000ee80008000000 */
[----:B------:R-:W-:-:S06]  /*00a0*/  SHF.R.U32.HI R124, RZ, 0x5, R124 ;  /* 0x00000005ff7c7819 */ /* 0x000fcc000001167c */
[----:B------:R-:W4:Y:S01]  /*00b0*/  SHFL.IDX PT, R124, R124, RZ, 0x1f ;  /* 0x00001fff7c7c7589 */ /* 0x000f2200000e0000 */
[----:B--2---:R-:W-:Y:S02]  /*00c0*/  ULOP3.LUT UR4, UR4, 0x1, URZ, 0xc0, !UPT ;  /* 0x0000000104047892 */ /* 0x004fe4000f8ec0ff */
[----:B---3--:R-:W-:Y:S02]  /*00d0*/  ULOP3.LUT UR5, UR5, 0x1, URZ, 0xc0, !UPT ;  /* 0x0000000105057892 */ /* 0x008fe4000f8ec0ff */
[----:B------:R-:W-:Y:S02]  /*00e0*/  UISETP.NE.U32.AND UP5, UPT, UR4, 0x1, UPT ;  /* 0x000000010400788c */ /* 0x000fe4000bfa5070 */
[----:B------:R-:W-:Y:S01]  /*00f0*/  UISETP.NE.U32.AND UP6, UPT, UR5, 0x1, UPT ;  /* 0x000000010500788c */ /* 0x000fe2000bfc5070 */
[----:B----4-:R-:W-:-:S13]  /*0100*/  ISETP.NE.AND P0, PT, R124, 0x5, PT ;  /* 0x000000057c00780c */ /* 0x010fda0003f05270 */
[----:B-1----:R-:W-:Y:S05]  /*0110*/  @P0 BRA `(.L_x_0) ;  /* 0x0000000000540947 */ /* 0x002fea0003800000 */
[----:B------:R-:W1:Y:S02]  /*0120*/  LDCU.64 UR4, c[0x0][0x348] ;  /* 0x00006900ff0477ac */ /* 0x000e640008000a00 */
[----:B-1----:R-:W-:Y:S02]  /*0130*/  UIADD3 UR14, UP0, UPT, UR4, 0x40, URZ ;  /* 0x00000040040e7890 */ /* 0x002fe4000ff1e0ff */
[----:B------:R-:W-:Y:S02]  /*0140*/  UIADD3 UR12, UP4, UPT, UR4, 0xc0, URZ ;  /* 0x000000c0040c7890 */ /* 0x000fe4000ff9e0ff */
[----:B------:R-:W-:Y:S02]  /*0150*/  UIADD3 UR10, UP3, UPT, UR4, 0x140, URZ ;  /* 0x00000140040a7890 */ /* 0x000fe4000ff7e0ff */
[----:B------:R-:W-:Y:S02]  /*0160*/  UIADD3 UR8, UP2, UPT, UR4, 0x1c0, URZ ;  /* 0x000001c004087890 */ /* 0x000fe4000ff5e0ff */
[----:B------:R-:W-:-:S02]  /*0170*/  UIADD3 UR6, UP1, UPT, UR4, 0x240, URZ ;  /* 0x0000024004067890 */ /* 0x000fc4000ff3e0ff */
[----:B------:R-:W-:Y:S02]  /*0180*/  UIADD3.X UR15, UPT, UPT, URZ, UR5, URZ, UP0, !UPT ;  /* 0x00000005ff0f7290 */ /* 0x000fe400087fe4ff */
[----:B------:R-:W-:Y:S02]  /*0190*/  UIADD3 UR4, UP0, UPT, UR4, 0x2c0, URZ ;  /* 0x000002c004047890 */ /* 0x000fe4000ff1e0ff */
[----:B------:R-:W-:Y:S02]  /*01a0*/  UIADD3.X UR13, UPT, UPT, URZ, UR5, URZ, UP4, !UPT ;  /* 0x00000005ff0d7290 */ /* 0x000fe4000a7fe4ff */
[----:B------:R-:W-:Y:S02]  /*01b0*/  UIADD3.X UR11, UPT, UPT, URZ, UR5, URZ, UP3, !UPT ;  /* 0x00000005ff0b7290 */ /* 0x000fe40009ffe4ff */
[----:B------:R-:W-:Y:S01]  /*01c0*/  UIADD3.X UR9, UPT, UPT, URZ, UR5, URZ, UP2, !UPT ;  /* 0x00000005ff097290 */ /* 0x000fe200097fe4ff */
[----:B------:R1:W-:Y:S01]  /*01d0*/  UTMACCTL.PF [UR14] ;  /* 0x000000000e0079b9 */ /* 0x0003e20008040000 */
[----:B------:R-:W-:-:S03]  /*01e0*/  UIADD3.X UR7, UPT, UPT, URZ, UR5, URZ, UP1, !UPT ;  /* 0x00000005ff077290 */ /* 0x000fc60008ffe4ff */
[----:B------:R1:W-:Y:S01]  /*01f0*/  UTMACCTL.PF [UR12] ;  /* 0x000000000c0079b9 */ /* 0x0003e20008040000 */
[----:B------:R-:W-:Y:S01]  /*0200*/  UIADD3.X UR5, UPT, UPT, URZ, UR5, URZ, UP0, !UPT ;  /* 0x00000005ff057290 */ /* 0x000fe200087fe4ff */
[----:B------:R1:W-:Y:S02]  /*0210*/  UTMACCTL.PF [UR10] ;  /* 0x000000000a0079b9 */ /* 0x0003e40008040000 */
[----:B------:R1:W-:Y:S02]  /*0220*/  UTMACCTL.PF [UR8] ;  /* 0x00000000080079b9 */ /* 0x0003e40008040000 */
[----:B------:R1:W-:Y:S04]  /*0230*/  UTMACCTL.PF [UR6] ;  /* 0x00000000060079b9 */ /* 0x0003e80008040000 */
[----:B------:R1:W-:Y:S01]  /*0240*/  UTMACCTL.PF [UR4] ;  /* 0x00000000040079b9 */ /* 0x0003e20008040000 */
[----:B------:R-:W-:Y:S01]  /*0250*/  UPLOP3.LUT UP4, UPT, UPT, UPT, UPT, 0x40, 0x4 ;  /* 0x000000000004789c */ /* 0x000fe20003f8e870 */
[----:B-1----:R-:W-:Y:S10]  /*0260*/  BRA `(.L_x_1) ;  /* 0x00000000005c7947 */ /* 0x002ff40003800000 */
.L_x_0:
[----:B------:R-:W-:Y:S01]  /*0270*/  ISETP.NE.AND P0, PT, R124, RZ, PT ;  /* 0x000000ff7c00720c */ /* 0x000fe20003f05270 */
[----:B------:R-:W-:-:S12]  /*0280*/  UPLOP3.LUT UP4, UPT, UPT, UPT, UPT, 0x40, 0x4 ;  /* 0x000000000004789c */ /* 0x000fd80003f8e870 */
[----:B------:R-:W-:Y:S05]  /*0290*/  @P0 BRA `(.L_x_1) ;  /* 0x0000000000500947 */ /* 0x000fea0003800000 */
[----:B------:R-:W1:Y:S01]  /*02a0*/  S2UR UR5, SR_CgaCtaId ;  /* 0x00000000000579c3 */ /* 0x000e620000008800 */
[----:B------:R-:W-:Y:S01]  /*02b0*/  UMOV UR6, 0x400 ;  /* 0x0000040000067882 */ /* 0x000fe20000000000 */
[----:B------:R-:W-:Y:S01]  /*02c0*/  UMOV UR4, 0x1 ;  /* 0x0000000100047882 */ /* 0x000fe20000000000 */
[----:B------:R-:W-:Y:S02]  /*02d0*/  UPLOP3.LUT UP4, UPT, UPT, UPT, UPT, 0x80, 0x8 ;  /* 0x000000000008789c */ /* 0x000fe40003f8f070 */
[----:B-1----:R-:W-:Y:S02]  /*02e0*/  ULEA UR5, UR5, UR6, 0x18 ;  /* 0x0000000605057291 */ /* 0x002fe4000f8ec0ff */
[----:B------:R-:W-:-:S04]  /*02f0*/  UIADD3 UR6, UPT, UPT, -UR4, 0x100000, URZ ;  /* 0x0010000004067890 */ /* 0x000fc8000fffe1ff */
[----:B------:R-:W-:Y:S02]  /*0300*/  USHF.L.U32 UR7, UR6, 0xb, URZ ;  /* 0x0000000b06077899 */ /* 0x000fe400080006ff */
[----:B------:R-:W-:Y:S01]  /*0310*/  USHF.L.U32 UR6, UR6, 0x1, URZ ;  /* 0x0000000106067899 */ /* 0x000fe200080006ff */
[----:B------:R-:W1:Y:S11]  /*0320*/  FENCE.VIEW.ASYNC.S ;  /* 0x00000000000073c6 */ /* 0x000e760000000000 */
[----:B-1----:R1:W2:Y:S01]  /*0330*/  SYNCS.EXCH.64 URZ, [UR5], UR6 ;  /* 0x0000000605ff75b2 */ /* 0x0022a20008000100 */
[----:B------:R1:W3:Y:S01]  /*0340*/  SYNCS.EXCH.64 URZ, [UR5+0x8], UR6 ;  /* 0x0000080605ff75b2 */ /* 0x0002e20008000100 */
[----:B------:R1:W4:Y:S01]  /*0350*/  SYNCS.EXCH.64 URZ, [UR5+0x10], UR6 ;  /* 0x0000100605ff75b2 */ /* 0x0003220008000100 */
[----:B------:R1:W1:Y:S01]  /*0360*/  SYNCS.EXCH.64 URZ, [UR5+0x18], UR6 ;  /* 0x0000180605ff75b2 */ /* 0x0002620008000100 */
[----:B------:R1:W1:Y:S01]  /*0370*/  SYNCS.EXCH.64 URZ, [UR5+0x20], UR6 ;  /* 0x0000200605ff75b2 */ /* 0x0002620008000100 */
[----:B------:R1:W1:Y:S01]  /*0380*/  SYNCS.EXCH.64 URZ, [UR5+0x28], UR6 ;  /* 0x0000280605ff75b2 */ /* 0x0002620008000100 */
[----:B------:R1:W1:Y:S01]  /*0390*/  SYNCS.EXCH.64 URZ, [UR5+0x30], UR6 ;  /* 0x0000300605ff75b2 */ /* 0x0002620008000100 */
[----:B------:R1:W1:Y:S01]  /*03a0*/  SYNCS.EXCH.64 URZ, [UR5+0x38], UR6 ;  /* 0x0000380605ff75b2 */ /* 0x0002620008000100 */
[----:B------:R1:W1:Y:S01]  /*03b0*/  SYNCS.EXCH.64 URZ, [UR5+0x40], UR6 ;  /* 0x0000400605ff75b2 */ /* 0x0002620008000100 */
[----:B------:R1:W1:Y:S01]  /*03c0*/  SYNCS.EXCH.64 URZ, [UR5+0x48], UR6 ;  /* 0x0000480605ff75b2 */ /* 0x0002620008000100 */
[----:B------:R-:W-:Y:S01]  /*03d0*/  NOP ;  /* 0x0000000000007918 */ /* 0x000fe20000000000 */
.L_x_1:
[----:B------:R-:W-:Y:S01]  /*03e0*/  NOP ;  /* 0x0000000000007918 */ /* 0x000fe20000000000 */
[----:B-1234-:R-:W-:Y:S06]  /*03f0*/  BAR.SYNC.DEFER_BLOCKING 0x0 ;  /* 0x0000000000007b1d */ /* 0x01efec0000010000 */
[----:B------:R-:W-:Y:S05]  /*0400*/  BRA.U !UP4, `(.L_x_2) ;  /* 0x000000010c447547 */ /* 0x000fea000b800000 */
[----:B------:R-:W1:Y:S01]  /*0410*/  S2UR UR6, SR_CgaCtaId ;  /* 0x00000000000679c3 */ /* 0x000e620000008800 */
[----:B------:R-:W-:Y:S01]  /*0420*/  UMOV UR7, 0x400 ;  /* 0x0000040000077882 */ /* 0x000fe20000000000 */
[----:B------:R-:W-:Y:S01]  /*0430*/  UMOV UR5, 0x1 ;  /* 0x0000000100057882 */ /* 0x000fe20000000000 */
[----:B------:R-:W-:Y:S01]  /*0440*/  UMOV UR4, 0x4 ;  /* 0x0000000400047882 */ /* 0x000fe20000000000 */
[----:B------:R-:W-:-:S04]  /*0450*/  UIADD3 UR8, UPT, UPT, -UR5, 0x100000, URZ ;  /* 0x0010000005087890 */ /* 0x000fc8000fffe1ff */
[----:B------:R-:W-:Y:S02]  /*0460*/  USHF.L.U32 UR9, UR8, 0xb, URZ ;  /* 0x0000000b08097899 */ /* 0x000fe400080006ff */
[----:B------:R-:W-:Y:S02]  /*0470*/  USHF.L.U32 UR8, UR8, 0x1, URZ ;  /* 0x0000000108087899 */ /* 0x000fe400080006ff */
[----:B------:R-:W-:-:S04]  /*0480*/  UIADD3 UR4, UPT, UPT, -UR4, 0x100000, URZ ;  /* 0x0010000004047890 */ /* 0x000fc8000fffe1ff */
[----:B------:R-:W-:Y:S02]  /*0490*/  USHF.L.U32 UR5, UR4, 0xb, URZ ;  /* 0x0000000b04057899 */ /* 0x000fe400080006ff */
[----:B------:R-:W-:Y:S02]  /*04a0*/  USHF.L.U32 UR4, UR4, 0x1, URZ ;  /* 0x0000000104047899 */ /* 0x000fe400080006ff */
[----:B-1----:R-:W-:Y:S01]  /*04b0*/  ULEA UR6, UR6, UR7, 0x18 ;  /* 0x0000000706067291 */ /* 0x002fe2000f8ec0ff */
[----:B------:R-:W1:Y:S11]  /*04c0*/  FENCE.VIEW.ASYNC.S ;  /* 0x00000000000073c6 */ /* 0x000e760000000000 */
[----:B-1----:R1:W2:Y:S01]  /*04d0*/  SYNCS.EXCH.64 URZ, [UR6+0x50], UR8 ;  /* 0x0000500806ff75b2 */ /* 0x0022a20008000100 */
[----:B------:R1:W3:Y:S01]  /*04e0*/  SYNCS.EXCH.64 URZ, [UR6+0x58], UR8 ;  /* 0x0000580806ff75b2 */ /* 0x0002e20008000100 */
[----:B------:R1:W4:Y:S01]  /*04f0*/  SYNCS.EXCH.64 URZ, [UR6+0x60], UR4 ;  /* 0x0000600406ff75b2 */ /* 0x0003220008000100 */
[----:B------:R1:W1:Y:S01]  /*0500*/  SYNCS.EXCH.64 URZ, [UR6+0x68], UR4 ;  /* 0x0000680406ff75b2 */ /* 0x0002620008000100 */
[----:B------:R-:W-:Y:S01]  /*0510*/  NOP ;  /* 0x0000000000007918 */ /* 0x000fe20000000000 */
.L_x_2:
        /* <DEDUP_REMOVED lines=20> */
.L_x_3:
[----:B------:R-:W-:Y:S01]  /*0660*/  NOP ;  /* 0x0000000000007918 */ /* 0x000fe20000000000 */
[----:B-1234-:R-:W-:Y:S08]  /*0670*/  BAR.SYNC.DEFER_BLOCKING 0x0 ;  /* 0x0000000000007b1d */ /* 0x01eff00000010000 */
[----:B------:R-:W-:Y:S01]  /*0680*/  BAR.SYNC.DEFER_BLOCKING 0x1, 0xe0 ;  /* 0x0043800000007b1d */ /* 0x000fe20000010000 */
[----:B------:R-:W-:-:S05]  /*0690*/  ISETP.NE.AND P0, PT, R124, 0x6, PT ;  /* 0x000000067c00780c */ /* 0x000fca0003f05270 */
[----:B------:R-:W1:Y:S08]  /*06a0*/  LDCU.64 UR14, c[0x0][0x358] ;  /* 0x00006b00ff0e77ac */ /* 0x000e700008000a00 */
[----:B------:R-:W-:Y:S05]  /*06b0*/  @P0 BRA `(.L_x_4) ;  /* 0x0000000800880947 */ /* 0x000fea0003800000 */
[----:B------:R-:W-:Y:S01]  /*06c0*/  LOP3.LUT R0, R104, 0x1f, RZ, 0xc0, !PT ;  /* 0x0000001f68007812 */ /* 0x000fe200078ec0ff */
[----:B------:R-:W-:Y:S01]  /*06d0*/  IMAD.MOV.U32 R18, RZ, RZ, 0x7fffffff ;  /* 0x7fffffffff127424 */ /* 0x000fe200078e00ff */
[----:B------:R-:W2:Y:S01]  /*06e0*/  S2UR UR9, SR_CTAID.Z ;  /* 0x00000000000979c3 */ /* 0x000ea20000002700 */
[----:B------:R-:W2:Y:S01]  /*06f0*/  LDCU.64 UR6, c[0x0][0x760] ;  /* 0x0000ec00ff0677ac */ /* 0x000ea20008000a00 */
[C---:B------:R-:W-:Y:S01]  /*0700*/  ISETP.GT.U32.AND P0, PT, R0.reuse, 0x7, PT ;  /* 0x000000070000780c */ /* 0x040fe20003f04070 */
[----:B------:R-:W3:Y:S01]  /*0710*/  LDCU.U8 UR8, c[0x0][0x768] ;  /* 0x0000ed00ff0877ac */ /* 0x000ee20008000000 */
[----:B------:R-:W4:Y:S01]  /*0720*/  LDCU.U8 UR10, c[0x0][0x769] ;  /* 0x0000ed20ff0a77ac */ /* 0x000f220008000000 */
[----:B------:R-:W5:Y:S10]  /*0730*/  LDCU.U8 UR13, c[0x0][0x781] ;  /* 0x0000f020ff0d77ac */ /* 0x000f740008000000 */
[----:B------:R-:W1:Y:S01]  /*0740*/  @!P0 LDC.64 R2, c[0x0][0x748] ;  /* 0x0001d200ff028b82 */ /* 0x000e620000000a00 */
[----:B------:R-:W1:Y:S02]  /*0750*/  LDCU UR20, c[0x0][0x770] ;  /* 0x0000ee00ff1477ac */ /* 0x000e640008000800 */
[----:B-1----:R-:W-:-:S05]  /*0760*/  @!P0 IMAD.WIDE.U32 R2, R0, 0x4, R2 ;  /* 0x0000000400028825 */ /* 0x002fca00078e0002 */
[----:B------:R-:W5:Y:S01]  /*0770*/  @!P0 LDG.E R18, desc[UR14][R2.64] ;  /* 0x0000000e02128981 */ /* 0x000f62000c1e1900 */
[----:B--2---:R-:W-:Y:S01]  /*0780*/  UIMAD.WIDE.U32 UR4, UR9, UR7, URZ ;  /* 0x00000007090472a5 */ /* 0x004fe2000f8e00ff */
[----:B------:R-:W-:Y:S01]  /*0790*/  HFMA2 R0, -RZ, RZ, 0, 5.9604644775390625e-08 ;  /* 0x00000001ff007431 */ /* 0x000fe200000001ff */
[----:B------:R-:W-:Y:S01]  /*07a0*/  UISETP.GT.U32.AND UP0, UPT, UR9, 0x3ff, UPT ;  /* 0x000003ff0900788c */ /* 0x000fe2000bf04070 */
[----:B------:R-:W-:-:S04]  /*07b0*/  IMAD.MOV.U32 R10, RZ, RZ, RZ ;  /* 0x000000ffff0a7224 */ /* 0x000fc800078e00ff */
[----:B------:R-:W-:Y:S02]  /*07c0*/  UMOV UR11, UR5 ;  /* 0x00000005000b7c82 */ /* 0x000fe40008000000 */
[----:B------:R-:W-:Y:S02]  /*07d0*/  UIADD3 UR7, UPT, UPT, -UR11, UR9, URZ ;  /* 0x000000090b077290 */ /* 0x000fe4000fffe1ff */
[----:B------:R-:W1:Y:S02]  /*07e0*/  LDCU.64 UR4, c[0x0][0x778] ;  /* 0x0000ef00ff0477ac */ /* 0x000e640008000a00 */
[----:B---3--:R-:W-:-:S04]  /*07f0*/  USHF.R.U32.HI UR7, URZ, UR8, UR7 ;  /* 0x00000008ff077299 */ /* 0x008fc80008011607 */
[----:B------:R-:W-:-:S04]  /*0800*/  UIADD3 UR11, UPT, UPT, UR11, UR7, URZ ;  /* 0x000000070b0b7290 */ /* 0x000fc8000fffe0ff */
[----:B----4-:R-:W-:-:S03]  /*0810*/  USHF.R.U32.HI UR11, URZ, UR10, UR11 ;  /* 0x0000000aff0b7299 */ /* 0x010fc6000801160b */
[----:B------:R-:W2:Y:S01]  /*0820*/  LDCU.U8 UR7, c[0x0][0x780] ;  /* 0x0000f000ff0777ac */ /* 0x000ea20008000000 */
[----:B------:R-:W-:-:S04]  /*0830*/  UIADD3 UR11, UPT, UPT, -UR11, URZ, URZ ;  /* 0x000000ff0b0b7290 */ /* 0x000fc8000fffe1ff */
[----:B------:R-:W-:-:S04]  /*0840*/  UIMAD UR6, UR11, UR6, UR9 ;  /* 0x000000060b0672a4 */ /* 0x000fc8000f8e0209 */
[----:B-1----:R-:W-:-:S07]  /*0850*/  UIMAD.WIDE.U32 UR16, UR6, UR5, URZ ;  /* 0x00000005061072a5 */ /* 0x002fce000f8e00ff */
[----:B------:R-:W-:Y:S02]  /*0860*/  UMOV UR5, UR17 ;  /* 0x0000001100057c82 */ /* 0x000fe40008000000 */
[----:B------:R-:W-:Y:S02]  /*0870*/  UIADD3 UR18, UPT, UPT, UR6, -UR5, URZ ;  /* 0x8000000506127290 */ /* 0x000fe4000fffe0ff */
[----:B------:R-:W1:Y:S02]  /*0880*/  LDCU.U8 UR17, c[0x0][0x774] ;  /* 0x0000ee80ff1177ac */ /* 0x000e640008000000 */
[----:B--2---:R-:W-:Y:S01]  /*0890*/  USHF.R.U32.HI UR18, URZ, UR7, UR18 ;  /* 0x00000007ff127299 */ /* 0x004fe20008011612 */
[----:B------:R-:W2:Y:S03]  /*08a0*/  LDCU.U8 UR16, c[0x0][0x775] ;  /* 0x0000eea0ff1077ac */ /* 0x000ea60008000000 */
[----:B------:R-:W-:Y:S01]  /*08b0*/  UIADD3 UR18, UPT, UPT, UR5, UR18, URZ ;  /* 0x0000001205127290 */ /* 0x000fe2000fffe0ff */
[----:B------:R-:W3:Y:S03]  /*08c0*/  LDCU UR5, c[0x0][0x76c] ;  /* 0x0000ed80ff0577ac */ /* 0x000ee60008000800 */
[----:B-----5:R-:W-:-:S04]  /*08d0*/  USHF.R.U32.HI UR18, URZ, UR13, UR18 ;  /* 0x0000000dff127299 */ /* 0x020fc80008011612 */
[----:B------:R-:W-:Y:S02]  /*08e0*/  UIMAD.WIDE.U32 UR20, UR18, UR20, URZ ;  /* 0x00000014121472a5 */ /* 0x000fe4000f8e00ff */
[----:B------:R-:W-:-:S04]  /*08f0*/  UIADD3 UR12, UPT, UPT, -UR18, URZ, URZ ;  /* 0x000000ff120c7290 */ /* 0x000fc8000fffe1ff */
[----:B------:R-:W-:Y:S01]  /*0900*/  UIMAD UR4, UR12, UR4, UR6 ;  /* 0x000000040c0472a4 */ /* 0x000fe2000f8e0206 */
[----:B------:R-:W-:Y:S02]  /*0910*/  UMOV UR19, UR21 ;  /* 0x0000001500137c82 */ /* 0x000fe40008000000 */
[----:B------:R-:W-:-:S03]  /*0920*/  UIADD3 UR11, UPT, UPT, UR18, -UR19, URZ ;  /* 0x80000013120b7290 */ /* 0x000fc6000fffe0ff */
[----:B------:R-:W-:Y:S01]  /*0930*/  MOV R5, UR4 ;  /* 0x0000000400057c02 */ /* 0x000fe20008000f00 */
[----:B-1----:R-:W-:-:S04]  /*0940*/  USHF.R.U32.HI UR11, URZ, UR17, UR11 ;  /* 0x00000011ff0b7299 */ /* 0x002fc8000801160b */
[----:B------:R-:W-:-:S04]  /*0950*/  UIADD3 UR11, UPT, UPT, UR19, UR11, URZ ;  /* 0x0000000b130b7290 */ /* 0x000fc8000fffe0ff */
[----:B--2---:R-:W-:-:S04]  /*0960*/  USHF.R.U32.HI UR11, URZ, UR16, UR11 ;  /* 0x00000010ff0b7299 */ /* 0x004fc8000801160b */
[----:B------:R-:W-:-:S04]  /*0970*/  UIADD3 UR11, UPT, UPT, -UR11, URZ, URZ ;  /* 0x000000ff0b0b7290 */ /* 0x000fc8000fffe1ff */
[----:B---3--:R-:W-:-:S06]  /*0980*/  UIMAD UR5, UR11, UR5, UR18 ;  /* 0x000000050b0572a4 */ /* 0x008fcc000f8e0212 */
[----:B------:R-:W-:Y:S01]  /*0990*/  IMAD.U32 R4, RZ, RZ, UR5 ;  /* 0x00000005ff047e24 */ /* 0x000fe2000f8e00ff */
[----:B------:R1:W2:Y:S01]  /*09a0*/  SHFL.IDX PT, R2, R18, 0x7, 0x1f ;  /* 0x00e01f0012027f89 */ /* 0x0002a200000e0000 */
[----:B------:R-:W-:Y:S05]  /*09b0*/  BRA.U UP0, `(.L_x_5) ;  /* 0x0000000500547547 */ /* 0x000fea000b800000 */
[----:B--2---:R-:W-:Y:S01]  /*09c0*/  SHF.R.S32.HI R17, RZ, 0x1f, R2 ;  /* 0x0000001fff117819 */ /* 0x004fe20000011402 */
[----:B------:R-:W2:Y:S01]  /*09d0*/  LDC R0, c[0x0][0x374] ;  /* 0x0000dd00ff007b82 */ /* 0x000ea20000000800 */
[----:B------:R-:W-:Y:S01]  /*09e0*/  IMAD.U32 R19, RZ, RZ, UR9 ;  /* 0x00000009ff137e24 */ /* 0x000fe2000f8e00ff */
[----:B------:R-:W-:Y:S01]  /*09f0*/  MOV R10, RZ ;  /* 0x000000ff000a7202 */ /* 0x000fe20000000f00 */
[----:B------:R-:W-:Y:S01]  /*0a00*/  IMAD.MOV.U32 R6, RZ, RZ, -0x1 ;  /* 0xffffffffff067424 */ /* 0x000fe200078e00ff */
[----:B------:R-:W-:Y:S02]  /*0a10*/  LEA.HI R17, R17, R2, RZ, 0x7 ;  /* 0x0000000211117211 */ /* 0x000fe400078f38ff */
[----:B------:R-:W-:Y:S02]  /*0a20*/  MOV R15, RZ ;  /* 0x000000ff000f7202 */ /* 0x000fe40000000f00 */
[----:B------:R-:W2:Y:S01]  /*0a30*/  LDC R7, c[0x0][0x370] ;  /* 0x0000dc00ff077b82 */ /* 0x000ea20000000800 */
[----:B------:R-:W-:-:S04]  /*0a40*/  LOP3.LUT R3, R17, 0xffffff80, RZ, 0xc0, !PT ;  /* 0xffffff8011037812 */ /* 0x000fc800078ec0ff */
[----:B------:R-:W-:-:S03]  /*0a50*/  ISETP.NE.AND P0, PT, R2, R3, PT ;  /* 0x000000030200720c */ /* 0x000fc60003f05270 */
[----:B------:R-:W3:Y:S01]  /*0a60*/  LDC R16, c[0x0][0x378] ;  /* 0x0000de00ff107b82 */ /* 0x000ee20000000800 */
[----:B------:R-:W-:-:S07]  /*0a70*/  ISETP.LT.AND P0, PT, R2, RZ, P0 ;  /* 0x000000ff0200720c */ /* 0x000fce0000701270 */
[----:B------:R-:W4:Y:S08]  /*0a80*/  LDC R12, c[0x0][0x770] ;  /* 0x0001dc00ff0c7b82 */ /* 0x000f300000000800 */
[----:B------:R-:W1:Y:S01]  /*0a90*/  LDC R11, c[0x0][0x76c] ;  /* 0x0001db00ff0b7b82 */ /* 0x000e620000000800 */
[----:B--2---:R-:W-:Y:S01]  /*0aa0*/  IMAD R7, R0, R7, RZ ;  /* 0x0000000700077224 */ /* 0x004fe200078e02ff */
[----:B------:R-:W-:-:S02]  /*0ab0*/  SHF.R.S32.HI R0, RZ, 0x7, R17 ;  /* 0x00000007ff007819 */ /* 0x000fc40000011411 */
[----:B------:R-:W-:-:S03]  /*0ac0*/  LEA.HI.SX32 R17, R17, 0xffffffff, 0x19 ;  /* 0xffffffff11117811 */ /* 0x000fc600078fcaff */
[----:B------:R-:W-:Y:S01]  /*0ad0*/  @!P0 IMAD.MOV R17, RZ, RZ, R0 ;  /* 0x000000ffff118224 */ /* 0x000fe200078e0200 */
[----:B------:R-:W2:Y:S01]  /*0ae0*/  LDC.64 R8, c[0x0][0x760] ;  /* 0x0001d800ff087b82 */ /* 0x000ea20000000a00 */
[----:B---3--:R-:W-:Y:S02]  /*0af0*/  IMAD R16, R7, R16, RZ ;  /* 0x0000001007107224 */ /* 0x008fe400078e02ff */
[----:B------:R-:W-:-:S05]  /*0b00*/  IMAD.MOV.U32 R0, RZ, RZ, 0x1 ;  /* 0x00000001ff007424 */ /* 0x000fca00078e00ff */
[----:B------:R-:W3:Y:S02]  /*0b10*/  LDC.64 R2, c[0x0][0x778] ;  /* 0x0001de00ff027b82 */ /* 0x000ee40000000a00 */
.L_x_10:
[----:B------:R-:W-:-:S13]  /*0b20*/  ISETP.GE.AND P0, PT, R4, R17, PT ;  /* 0x000000110400720c */ /* 0x000fda0003f06270 */
[----:B------:R-:W-:Y:S05]  /*0b30*/  @P0 BRA `(.L_x_6) ;  /* 0x0000000000940947 */ /* 0x000fea0003800000 */
[----:B------:R-:W-:-:S04]  /*0b40*/  SHF.L.U32 R7, R4, 0x7, RZ ;  /* 0x0000000704077819 */ /* 0x000fc800000006ff */
[----:B------:R-:W-:-:S13]  /*0b50*/  ISETP.GE.AND P0, PT, R7, R15, PT ;  /* 0x0000000f0700720c */ /* 0x000fda0003f06270 */
[----:B------:R-:W-:Y:S05]  /*0b60*/  @!P0 BRA `(.L_x_7) ;  /* 0x0000000000388947 */ /* 0x000fea0003800000 */
[----:B------:R-:W-:Y:S01]  /*0b70*/  VIADD R13, R6, 0x1 ;  /* 0x00000001060d7836 */ /* 0x000fe20000000000 */
[----:B------:R-:W-:-:S04]  /*0b80*/  MOV R6, 0xffffffff ;  /* 0xffffffff00067802 */ /* 0x000fc80000000f00 */
[----:B------:R-:W-:-:S13]  /*0b90*/  ISETP.GT.U32.AND P0, PT, R13, 0x1f, PT ;  /* 0x0000001f0d00780c */ /* 0x000fda0003f04070 */
[----:B------:R-:W-:Y:S05]  /*0ba0*/  @P0 BRA `(.L_x_8) ;  /* 0x0000000000240947 */ /* 0x000fea0003800000 */
[----:B------:R-:W-:Y:S01]  /*0bb0*/  ISETP.GT.AND P0, PT, R18, R7, PT ;  /* 0x000000071200720c */ /* 0x000fe20003f04270 */
[----:B------:R-:W-:-:S05]  /*0bc0*/  IMAD.MOV.U32 R6, RZ, RZ, -0x1 ;  /* 0xffffffffff067424 */ /* 0x000fca00078e00ff */
[----:B------:R-:W-:-:S07]  /*0bd0*/  SHF.L.U32 R6, R6, R13, RZ ;  /* 0x0000000d06067219 */ /* 0x000fce00000006ff */
[----:B------:R-:W-:-:S04]  /*0be0*/  VOTE.ANY R7, PT, P0 ;  /* 0x0000000000077806 */ /* 0x000fc800000e0100 */
[----:B------:R-:W-:-:S05]  /*0bf0*/  LOP3.LUT P0, R7, R7, RZ, R6, 0xa0, !PT ;  /* 0x000000ff07077212 */ /* 0x000fca000780a006 */
[----:B------:R-:W-:-:S05]  /*0c00*/  VIADD R6, R7, 0xffffffff ;  /* 0xffffffff07067836 */ /* 0x000fca0000000000 */
[----:B------:R-:W-:-:S04]  /*0c10*/  LOP3.LUT R7, R7, R6, RZ, 0xc, !PT ;  /* 0x0000000607077212 */ /* 0x000fc800078e0cff */
[----:B------:R-:W5:Y:S02]  /*0c20*/  POPC R6, R7 ;  /* 0x0000000700067309 */ /* 0x000f640000000000 */
[----:B-----5:R-:W-:-:S07]  /*0c30*/  SEL R6, R6, 0xffffffff, P0 ;  /* 0xffffffff06067807 */ /* 0x020fce0000000000 */
.L_x_8:
[----:B------:R4:W3:Y:S02]  /*0c40*/  SHFL.IDX PT, R15, R18, R6, 0x1f ;  /* 0x00001f06120f7589 */ /* 0x0008e400000e0000 */
.L_x_7:
[----:B------:R-:W5:Y:S01]  /*0c50*/  S2R R13, SR_CgaCtaId ;  /* 0x00000000000d7919 */ /* 0x000f620000008800 */
[----:B------:R-:W-:Y:S01]  /*0c60*/  MOV R14, 0x400 ;  /* 0x00000400000e7802 */ /* 0x000fe20000000f00 */
[----:B------:R-:W-:-:S03]  /*0c70*/  IMAD.U32 R21, R0, -0x80000000, RZ ;  /* 0x8000000000157824 */ /* 0x000fc600078e00ff */
[----:B-----5:R-:W-:-:S05]  /*0c80*/  LEA R13, R13, R14, 0x18 ;  /* 0x0000000e0d0d7211 */ /* 0x020fca00078ec0ff */
[----:B------:R-:W-:-:S04]  /*0c90*/  IMAD R14, R10, 0x8, R13 ;  /* 0x000000080a0e7824 */ /* 0x000fc800078e020d */
[----:B------:R-:W5:Y:S02]  /*0ca0*/  SYNCS.PHASECHK.TRANS64.TRYWAIT P0, [R14+URZ+0x80], R21 ;  /* 0x000080150e0075a7 */ /* 0x000f6400080011ff */
[----:B-----5:R-:W-:Y:S05]  /*0cb0*/  @!P0 BRA `(.L_x_9) ;  /* 0x00000038008c8947 */ /* 0x020fea0003800000 */
.L_x_57:
[----:B------:R-:W-:Y:S01]  /*0cc0*/  ELECT P0, URZ, PT ;  /* 0x0000000000ff782f */ /* 0x000fe20003800000 */
[----:B------:R-:W-:-:S12]  /*0cd0*/  IMAD.MOV.U32 R7, RZ, RZ, 0x1 ;  /* 0x00000001ff077424 */ /* 0x000fd800078e00ff */
[C---:B------:R-:W-:Y:S02]  /*0ce0*/  @P0 IMAD R13, R10.reuse, 0x10, R13 ;  /* 0x000000100a0d0824 */ /* 0x040fe400078e020d */
[----:B------:R-:W-:-:S03]  /*0cf0*/  VIADD R10, R10, 0x1 ;  /* 0x000000010a0a7836 */ /* 0x000fc60000000000 */
[----:B------:R4:W-:Y:S02]  /*0d00*/  @P0 STS.128 [R13+0x30c10], R4 ;  /* 0x030c10040d000388 */ /* 0x0009e40000000c00 */
[----:B------:R-:W-:Y:S01]  /*0d10*/  ISETP.NE.AND P0, PT, R10, 0x2, PT ;  /* 0x000000020a00780c */ /* 0x000fe20003f05270 */
[----:B------:R5:W-:Y:S06]  /*0d20*/  MEMBAR.ALL.CTA ;  /* 0x0000000000007992 */ /* 0x000bec0000008000 */
[----:B-----5:R-:W5:Y:S01]  /*0d30*/  FENCE.VIEW.ASYNC.S ;  /* 0x00000000000073c6 */ /* 0x020f620000000000 */
[----:B----4-:R-:W-:-:S02]  /*0d40*/  SEL R21, RZ, 0x1, P0 ;  /* 0x00000001ff157807 */ /* 0x010fc40000000000 */
[----:B------:R-:W-:Y:S02]  /*0d50*/  SEL R10, R10, RZ, P0 ;  /* 0x000000ff0a0a7207 */ /* 0x000fe40000000000 */
[----:B------:R-:W-:Y:S01]  /*0d60*/  LOP3.LUT R0, R0, R21, RZ, 0x3c, !PT ;  /* 0x0000001500007212 */ /* 0x000fe200078e3cff */
[----:B-----5:R-:W-:Y:S06]  /*0d70*/  BAR.SYNC.DEFER_BLOCKING 0x4, 0x20 ;  /* 0x0100800000007b1d */ /* 0x020fec0000010000 */
[----:B------:R4:W-:Y:S02]  /*0d80*/  SYNCS.ARRIVE.TRANS64.ART0 RZ, [R14+URZ+0x70], R7 ;  /* 0x000070070eff79a7 */ /* 0x0009e400085000ff */
.L_x_6:
[----:B------:R-:W-:-:S04]  /*0d90*/  IMAD.IADD R19, R16, 0x1, R19 ;  /* 0x0000000110137824 */ /* 0x000fc800078e0213 */
[C---:B--2---:R-:W-:Y:S01]  /*0da0*/  IMAD.HI.U32 R5, R19.reuse, R9, RZ ;  /* 0x0000000913057227 */ /* 0x044fe200078e00ff */
[----:B------:R-:W-:-:S03]  /*0db0*/  ISETP.GE.AND P0, PT, R19, 0x400, PT ;  /* 0x000004001300780c */ /* 0x000fc60003f06270 */
[----:B------:R-:W-:-:S05]  /*0dc0*/  IMAD.IADD R4, R19, 0x1, -R5 ;  /* 0x0000000113047824 */ /* 0x000fca00078e0a05 */
[----:B------:R-:W-:-:S04]  /*0dd0*/  SHF.R.U32.HI R4, RZ, UR8, R4 ;  /* 0x00000008ff047c19 */ /* 0x000fc80008011604 */
[----:B------:R-:W-:-:S04]  /*0de0*/  IADD3 R4, PT, PT, R5, R4, RZ ;  /* 0x0000000405047210 */ /* 0x000fc80007ffe0ff */
[----:B----4-:R-:W-:-:S05]  /*0df0*/  SHF.R.U32.HI R14, RZ, UR10, R4 ;  /* 0x0000000aff0e7c19 */ /* 0x010fca0008011604 */
[----:B------:R-:W-:-:S04]  /*0e00*/  IMAD.MOV R14, RZ, RZ, -R14 ;  /* 0x000000ffff0e7224 */ /* 0x000fc800078e0a0e */
[----:B------:R-:W-:-:S04]  /*0e10*/  IMAD R14, R8, R14, R19 ;  /* 0x0000000e080e7224 */ /* 0x000fc800078e0213 */
[----:B---3--:R-:W-:-:S05]  /*0e20*/  IMAD.HI.U32 R5, R14, R3, RZ ;  /* 0x000000030e057227 */ /* 0x008fca00078e00ff */
[----:B------:R-:W-:-:S04]  /*0e30*/  IADD3 R4, PT, PT, R14, -R5, RZ ;  /* 0x800000050e047210 */ /* 0x000fc80007ffe0ff */
[----:B------:R-:W-:-:S05]  /*0e40*/  SHF.R.U32.HI R4, RZ, UR7, R4 ;  /* 0x00000007ff047c19 */ /* 0x000fca0008011604 */
[----:B------:R-:W-:-:S05]  /*0e50*/  IMAD.IADD R4, R5, 0x1, R4 ;  /* 0x0000000105047824 */ /* 0x000fca00078e0204 */
[----:B------:R-:W-:-:S05]  /*0e60*/  SHF.R.U32.HI R7, RZ, UR13, R4 ;  /* 0x0000000dff077c19 */ /* 0x000fca0008011604 */
[----:B------:R-:W-:-:S05]  /*0e70*/  IMAD.HI.U32 R5, R7, R12, RZ ;  /* 0x0000000c07057227 */ /* 0x000fca00078e00ff */
[----:B------:R-:W-:-:S04]  /*0e80*/  IADD3 R4, PT, PT, R7, -R5, RZ ;  /* 0x8000000507047210 */ /* 0x000fc80007ffe0ff */
[----:B------:R-:W-:-:S05]  /*0e90*/  SHF.R.U32.HI R4, RZ, UR17, R4 ;  /* 0x00000011ff047c19 */ /* 0x000fca0008011604 */
[----:B------:R-:W-:Y:S01]  /*0ea0*/  IMAD.IADD R4, R5, 0x1, R4 ;  /* 0x0000000105047824 */ /* 0x000fe200078e0204 */
[----:B------:R-:W-:-:S04]  /*0eb0*/  IADD3 R5, PT, PT, -R7, RZ, RZ ;  /* 0x000000ff07057210 */ /* 0x000fc80007ffe1ff */
[----:B------:R-:W-:Y:S01]  /*0ec0*/  SHF.R.U32.HI R4, RZ, UR16, R4 ;  /* 0x00000010ff047c19 */ /* 0x000fe20008011604 */
[----:B------:R-:W-:-:S03]  /*0ed0*/  IMAD R5, R2, R5, R14 ;  /* 0x0000000502057224 */ /* 0x000fc600078e020e */
[----:B------:R-:W-:-:S05]  /*0ee0*/  IADD3 R4, PT, PT, -R4, RZ, RZ ;  /* 0x000000ff04047210 */ /* 0x000fca0007ffe1ff */
[----:B-1----:R-:W-:Y:S01]  /*0ef0*/  IMAD R4, R11, R4, R7 ;  /* 0x000000040b047224 */ /* 0x002fe200078e0207 */
[----:B------:R-:W-:Y:S06]  /*0f00*/  @!P0 BRA `(.L_x_10) ;  /* 0xfffffffc00048947 */ /* 0x000fec000383ffff */
.L_x_5:
[----:B------:R-:W3:Y:S01]  /*0f10*/  S2R R3, SR_CgaCtaId ;  /* 0x0000000000037919 */ /* 0x000ee20000008800 */
[----:B--2---:R-:W-:Y:S01]  /*0f20*/  MOV R2, 0x400 ;  /* 0x0000040000027802 */ /* 0x004fe20000000f00 */
[----:B------:R-:W-:Y:S01]  /*0f30*/  IMAD.U32 R6, R0, -0x80000000, RZ ;  /* 0x8000000000067824 */ /* 0x000fe200078e00ff */
[C---:B------:R-:W-:Y:S01]  /*0f40*/  ISETP.NE.AND P0, PT, R10.reuse, 0x1, PT ;  /* 0x000000010a00780c */ /* 0x040fe20003f05270 */
[----:B------:R-:W-:-:S05]  /*0f50*/  VIADD R8, R10, 0x2 ;  /* 0x000000020a087836 */ /* 0x000fca0000000000 */
[----:B------:R-:W-:Y:S02]  /*0f60*/  SEL R8, R8, 0x1, P0 ;  /* 0x0000000108087807 */ /* 0x000fe40000000000 */
[----:B---3--:R-:W-:-:S05]  /*0f70*/  LEA R3, R3, R2, 0x18 ;  /* 0x0000000203037211 */ /* 0x008fca00078ec0ff */
[----:B------:R-:W-:-:S04]  /*0f80*/  IMAD R2, R10, 0x8, R3 ;  /* 0x000000080a027824 */ /* 0x000fc800078e0203 */
[----:B------:R-:W2:Y:S02]  /*0f90*/  SYNCS.PHASECHK.TRANS64.TRYWAIT P1, [R2+URZ+0x80], R6 ;  /* 0x00008006020075a7 */ /* 0x000ea400080211ff */
[----:B--2---:R-:W-:Y:S05]  /*0fa0*/  @!P1 BRA `(.L_x_11) ;  /* 0x0000003400e89947 */ /* 0x004fea0003800000 */
.L_x_59:
[----:B------:R-:W-:Y:S02]  /*0fb0*/  ELECT P2, URZ, PT ;  /* 0x0000000000ff782f */ /* 0x000fe40003840000 */
[----:B------:R-:W-:Y:S01]  /*0fc0*/  ISETP.NE.AND P0, PT, R8, 0x2, PT ;  /* 0x000000020800780c */ /* 0x000fe20003f05270 */
[----:B--2---:R-:W-:-:S03]  /*0fd0*/  IMAD.MOV.U32 R7, RZ, RZ, RZ ;  /* 0x000000ffff077224 */ /* 0x004fc600078e00ff */
[----:B------:R-:W-:Y:S02]  /*0fe0*/  ISETP.EQ.XOR P1, PT, R10, 0x1, !P0 ;  /* 0x000000010a00780c */ /* 0x000fe40004722a70 */
[----:B------:R-:W-:Y:S02]  /*0ff0*/  SEL R8, R8, RZ, P0 ;  /* 0x000000ff08087207 */ /* 0x000fe40000000000 */
[----:B------:R-:W-:-:S03]  /*1000*/  SEL R9, RZ, 0x1, !P1 ;  /* 0x00000001ff097807 */ /* 0x000fc60004800000 */
[--C-:B------:R-:W-:Y:S01]  /*1010*/  IMAD R8, R8, 0x8, R3.reuse ;  /* 0x0000000808087824 */ /* 0x100fe200078e0203 */
[----:B------:R-:W-:Y:S01]  /*1020*/  LOP3.LUT R9, R0, R9, RZ, 0x3c, !PT ;  /* 0x0000000900097212 */ /* 0x000fe200078e3cff */
[----:B------:R-:W-:Y:S02]  /*1030*/  @P2 IMAD R10, R10, 0x10, R3 ;  /* 0x000000100a0a2824 */ /* 0x000fe400078e0203 */
[----:B------:R-:W-:Y:S02]  /*1040*/  @P2 IMAD.MOV.U32 R6, RZ, RZ, -0x1 ;  /* 0xffffffffff062424 */ /* 0x000fe400078e00ff */
[----:B------:R-:W-:Y:S02]  /*1050*/  IMAD.MOV.U32 R3, RZ, RZ, 0x1 ;  /* 0x00000001ff037424 */ /* 0x000fe400078e00ff */
[----:B------:R-:W-:Y:S01]  /*1060*/  IMAD.U32 R12, R9, -0x80000000, RZ ;  /* 0x80000000090c7824 */ /* 0x000fe200078e00ff */
[----:B------:R2:W-:Y:S01]  /*1070*/  @P2 STS.128 [R10+0x30c10], R4 ;  /* 0x030c10040a002388 */ /* 0x0005e20000000c00 */
[----:B------:R3:W-:Y:S06]  /*1080*/  MEMBAR.ALL.CTA ;  /* 0x0000000000007992 */ /* 0x0007ec0000008000 */
[----:B---3--:R-:W3:Y:S02]  /*1090*/  FENCE.VIEW.ASYNC.S ;  /* 0x00000000000073c6 */ /* 0x008ee40000000000 */
[----:B---3--:R-:W-:Y:S06]  /*10a0*/  BAR.SYNC.DEFER_BLOCKING 0x4, 0x20 ;  /* 0x0100800000007b1d */ /* 0x008fec0000010000 */
[----:B------:R2:W-:Y:S01]  /*10b0*/  SYNCS.ARRIVE.TRANS64.ART0 RZ, [R2+URZ+0x70], R3 ;  /* 0x0000700302ff79a7 */ /* 0x0005e200085000ff */
[----:B------:R-:W3:Y:S02]  /*10c0*/  SYNCS.PHASECHK.TRANS64.TRYWAIT P0, [R8+URZ+0x80], R12 ;  /* 0x0000800c080075a7 */ /* 0x000ee400080011ff */
[----:B--23--:R-:W-:Y:S05]  /*10d0*/  @!P0 BRA `(.L_x_12) ;  /* 0x0000003400b48947 */ /* 0x00cfea0003800000 */
.L_x_4:
[----:B------:R-:W-:-:S13]  /*10e0*/  ISETP.NE.AND P0, PT, R124, 0x5, PT ;  /* 0x000000057c00780c */ /* 0x000fda0003f05270 */
[----:B------:R-:W-:Y:S05]  /*10f0*/  @P0 BRA `(.L_x_13) ;  /* 0x0000000400f40947 */ /* 0x000fea0003800000 */
[----:B------:R-:W3:Y:S01]  /*1100*/  S2UR UR23, SR_CgaCtaId ;  /* 0x00000000001779c3 */ /* 0x000ee20000008800 */
[----:B------:R-:W-:Y:S02]  /*1110*/  UMOV UR4, 0x400 ;  /* 0x0000040000047882 */ /* 0x000fe40000000000 */
[----:B---3--:R-:W-:-:S09]  /*1120*/  ULEA UR23, UR23, UR4, 0x18 ;  /* 0x0000000417177291 */ /* 0x008fd2000f8ec0ff */
[----:B------:R-:W3:Y:S02]  /*1130*/  SYNCS.PHASECHK.TRANS64.TRYWAIT P0, [UR23+0x70], RZ ;  /* 0x000070ffff0075a7 */ /* 0x000ee40008001117 */
[----:B---3--:R-:W-:Y:S05]  /*1140*/  @!P0 BRA `(.L_x_14) ;  /* 0x0000003400b08947 */ /* 0x008fea0003800000 */
.L_x_62:
[----:B------:R-:W4:Y:S01]  /*1150*/  LDS.128 R4, [UR23+0x30c10] ;  /* 0x030c1017ff047984 */ /* 0x000f220008000c00 */
[----:B---3--:R-:W-:Y:S01]  /*1160*/  HFMA2 R0, -RZ, RZ, 0, 5.9604644775390625e-08 ;  /* 0x00000001ff007431 */ /* 0x008fe200000001ff */
[----:B------:R-:W-:Y:S01]  /*1170*/  UMOV UR31, 0x1 ;  /* 0x00000001001f7882 */ /* 0x000fe20000000000 */
[----:B------:R-:W-:Y:S01]  /*1180*/  UMOV UR30, URZ ;  /* 0x000000ff001e7c82 */ /* 0x000fe20008000000 */
[----:B------:R3:W-:Y:S06]  /*1190*/  MEMBAR.ALL.CTA ;  /* 0x0000000000007992 */ /* 0x0007ec0000008000 */
[----:B---3--:R-:W3:Y:S02]  /*11a0*/  FENCE.VIEW.ASYNC.S ;  /* 0x00000000000073c6 */ /* 0x008ee40000000000 */
[----:B---3--:R3:W-:Y:S01]  /*11b0*/  SYNCS.ARRIVE.TRANS64.ART0 RZ, [UR23+0x80], R0 ;  /* 0x00008000ffff79a7 */ /* 0x0087e20008500017 */
[----:B----4-:R-:W-:-:S13]  /*11c0*/  ISETP.NE.AND P0, PT, R7, 0x1, PT ;  /* 0x000000010700780c */ /* 0x010fda0003f05270 */
[----:B---3--:R-:W-:Y:S05]  /*11d0*/  @P0 BRA `(.L_x_15) ;  /* 0x00000004005c0947 */ /* 0x008fea0003800000 */
[----:B------:R-:W3:Y:S01]  /*11e0*/  LDCU.64 UR4, c[0x0][0x348] ;  /* 0x00006900ff0477ac */ /* 0x000ee20008000a00 */
[----:B------:R-:W-:Y:S01]  /*11f0*/  R2UR UR20, R4 ;  /* 0x00000000041472ca */ /* 0x000fe200000e0000 */
[----:B--2---:R-:W-:Y:S01]  /*1200*/  IMAD.MOV.U32 R8, RZ, RZ, 0x1 ;  /* 0x00000001ff087424 */ /* 0x004fe200078e00ff */
[----:B------:R-:W-:Y:S01]  /*1210*/  R2UR UR12, R5 ;  /* 0x00000000050c72ca */ /* 0x000fe200000e0000 */
[----:B------:R-:W-:Y:S01]  /*1220*/  IMAD.MOV.U32 R2, RZ, RZ, RZ ;  /* 0x000000ffff027224 */ /* 0x000fe200078e00ff */
[----:B------:R-:W-:Y:S01]  /*1230*/  R2UR UR28, R6 ;  /* 0x00000000061c72ca */ /* 0x000fe200000e0000 */
[----:B------:R-:W-:Y:S01]  /*1240*/  UMOV UR31, 0x1 ;  /* 0x00000001001f7882 */ /* 0x000fe20000000000 */
[----:B------:R-:W-:Y:S01]  /*1250*/  UMOV UR30, URZ ;  /* 0x000000ff001e7c82 */ /* 0x000fe20008000000 */
[----:B------:R-:W-:Y:S01]  /*1260*/  UMOV UR18, URZ ;  /* 0x000000ff00127c82 */ /* 0x000fe20008000000 */
[----:B------:R-:W-:Y:S01]  /*1270*/  UMOV UR10, URZ ;  /* 0x000000ff000a7c82 */ /* 0x000fe20008000000 */
[----:B---3--:R-:W-:-:S02]  /*1280*/  UIADD3 UR38, UP3, UPT, UR4, 0x40, URZ ;  /* 0x0000004004267890 */ /* 0x008fc4000ff7e0ff */
[----:B------:R-:W-:Y:S02]  /*1290*/  UIADD3 UR36, UP2, UPT, UR4, 0xc0, URZ ;  /* 0x000000c004247890 */ /* 0x000fe4000ff5e0ff */
[----:B------:R-:W-:Y:S02]  /*12a0*/  UIADD3 UR34, UP1, UPT, UR4, 0x140, URZ ;  /* 0x0000014004227890 */ /* 0x000fe4000ff3e0ff */
[----:B------:R-:W-:Y:S02]  /*12b0*/  UIADD3 UR32, UP0, UPT, UR4, 0x1c0, URZ ;  /* 0x000001c004207890 */ /* 0x000fe4000ff1e0ff */
[----:B------:R-:W-:Y:S02]  /*12c0*/  UIADD3.X UR39, UPT, UPT, URZ, UR5, URZ, UP3, !UPT ;  /* 0x00000005ff277290 */ /* 0x000fe40009ffe4ff */
[----:B------:R-:W-:Y:S02]  /*12d0*/  UIADD3.X UR37, UPT, UPT, URZ, UR5, URZ, UP2, !UPT ;  /* 0x00000005ff257290 */ /* 0x000fe400097fe4ff */
[----:B------:R-:W-:-:S02]  /*12e0*/  UIADD3.X UR35, UPT, UPT, URZ, UR5, URZ, UP1, !UPT ;  /* 0x00000005ff237290 */ /* 0x000fc40008ffe4ff */
[----:B------:R-:W-:-:S12]  /*12f0*/  UIADD3.X UR33, UPT, UPT, URZ, UR5, URZ, UP0, !UPT ;  /* 0x00000005ff217290 */ /* 0x000fd800087fe4ff */
.L_x_20:
[----:B------:R-:W-:Y:S01]  /*1300*/  USHF.L.U32 UR4, UR31, 0x1f, URZ ;  /* 0x0000001f1f047899 */ /* 0x000fe200080006ff */
[----:B------:R-:W-:Y:S01]  /*1310*/  HFMA2 R3, -RZ, RZ, 0, -0.0001220703125 ;  /* 0x00008800ff037431 */ /* 0x000fe200000001ff */
[----:B------:R-:W-:Y:S02]  /*1320*/  ULEA UR5, UR30, UR23, 0x3 ;  /* 0x000000171e057291 */ /* 0x000fe4000f8e18ff */
[----:B------:R-:W-:Y:S02]  /*1330*/  USHF.L.U32 UR7, UR20, 0x7, URZ ;  /* 0x0000000714077899 */ /* 0x000fe400080006ff */
[----:B------:R-:W-:Y:S01]  /*1340*/  MOV R0, UR4 ;  /* 0x0000000400007c02 */ /* 0x000fe20008000f00 */
[----:B------:R-:W-:Y:S01]  /*1350*/  USHF.L.U32 UR27, UR12, 0x7, URZ ;  /* 0x000000070c1b7899 */ /* 0x000fe200080006ff */
[----:B------:R-:W-:-:S03]  /*1360*/  UMOV UR29, URZ ;  /* 0x000000ff001d7c82 */ /* 0x000fc60008000000 */
[----:B--2---:R2:W3:Y:S08]  /*1370*/  SYNCS.PHASECHK.TRANS64.TRYWAIT P2, [UR5+0x28], R0 ;  /* 0x00002800ff0075a7 */ /* 0x0044f00008041105 */
.L_x_18:
[----:B----4-:R-:W-:Y:S02]  /*1380*/  UIADD3 UR11, UPT, UPT, UR30, 0x1, URZ ;  /* 0x000000011e0b7890 */ /* 0x010fe4000fffe0ff */
[----:B------:R-:W-:Y:S02]  /*1390*/  USHF.L.U32 UR6, UR29, 0x7, URZ ;  /* 0x000000071d067899 */ /* 0x000fe400080006ff */
[----:B------:R-:W-:Y:S02]  /*13a0*/  ULEA UR5, UR30, UR23, 0x3 ;  /* 0x000000171e057291 */ /* 0x000fe4000f8e18ff */
[----:B------:R-:W-:Y:S02]  /*13b0*/  ULEA UR24, UR30, UR23, 0xe ;  /* 0x000000171e187291 */ /* 0x000fe4000f8e70ff */
[----:B------:R-:W-:Y:S02]  /*13c0*/  UISETP.NE.AND UP1, UPT, UR11, 0x5, UPT ;  /* 0x000000050b00788c */ /* 0x000fe4000bf25270 */
[----:B------:R-:W-:-:S02]  /*13d0*/  UIADD3 UR4, UPT, UPT, UR24, 0x6400, URZ ;  /* 0x0000640018047890 */ /* 0x000fc4000fffe0ff */
[----:B------:R-:W-:Y:S02]  /*13e0*/  ULEA UR8, UR30, UR23, 0xa ;  /* 0x000000171e087291 */ /* 0x000fe4000f8e50ff */
[----:B------:R-:W-:Y:S02]  /*13f0*/  UIADD3 UR19, UPT, UPT, UR29, UR29, URZ ;  /* 0x0000001d1d137290 */ /* 0x000fe4000fffe0ff */
[----:B------:R-:W-:Y:S02]  /*1400*/  UIADD3 UR24, UPT, UPT, UR24, 0x1a400, URZ ;  /* 0x0001a40018187890 */ /* 0x000fe4000fffe0ff */
[----:B------:R-:W-:Y:S02]  /*1410*/  USEL UR9, URZ, 0x1, UP1 ;  /* 0x00000001ff097887 */ /* 0x000fe40008800000 */
[----:B------:R-:W-:Y:S01]  /*1420*/  UISETP.GT.U32.AND UP0, UPT, UR29, 0x1e, UPT ;  /* 0x0000001e1d00788c */ /* 0x000fe2000bf04070 */
[----:B------:R-:W-:Y:S01]  /*1430*/  UMOV UR13, UR28 ;  /* 0x0000001c000d7c82 */ /* 0x000fe20008000000 */
[----:B------:R-:W-:Y:S01]  /*1440*/  UMOV UR25, UR5 ;  /* 0x0000000500197c82 */ /* 0x000fe20008000000 */
[----:B------:R-:W-:Y:S01]  /*1450*/  UMOV UR26, UR6 ;  /* 0x00000006001a7c82 */ /* 0x000fe20008000000 */
[----:B--23--:R-:W-:Y:S07]  /*1460*/  @P2 BRA `(.L_x_16) ;  /* 0x0000000000102947 */ /* 0x00cfee0003800000 */
[----:B------:R-:W-:-:S06]  /*1470*/  USHF.L.U32 UR16, UR31, 0x1f, URZ ;  /* 0x0000001f1f107899 */ /* 0x000fcc00080006ff */
[----:B--2---:R-:W-:-:S04]  /*1480*/  MOV R0, UR16 ;  /* 0x0000001000007c02 */ /* 0x004fc80008000f00 */
[----:B------:R-:W2:Y:S02]  /*1490*/  SYNCS.PHASECHK.TRANS64.TRYWAIT P0, [UR5+0x28], R0 ;  /* 0x00002800ff0075a7 */ /* 0x000ea40008001105 */
[----:B--2---:R-:W-:Y:S05]  /*14a0*/  @!P0 BRA `(.L_x_17) ;  /* 0x0000003000f08947 */ /* 0x004fea0003800000 */
.L_x_16:
[----:B------:R-:W-:Y:S02]  /*14b0*/  ELECT P1, URZ, PT ;  /* 0x0000000000ff782f */ /* 0x000fe40003820000 */
[----:B------:R-:W-:Y:S01]  /*14c0*/  PLOP3.LUT P0, PT, PT, PT, UP0, 0x80, 0x8 ;  /* 0x000000000008781c */ /* 0x000fe20003f0f008 */
[----:B------:R-:W-:Y:S01]  /*14d0*/  ULOP3.LUT UR31, UR31, UR9, URZ, 0x3c, !UPT ;  /* 0x000000091f1f7292 */ /* 0x000fe2000f8e3cff */
[----:B------:R-:W-:Y:S01]  /*14e0*/  PLOP3.LUT P2, PT, PT, PT, PT, 0x80, 0x8 ;  /* 0x000000000008781c */ /* 0x000fe20003f4f070 */
[----:B------:R-:W-:Y:S02]  /*14f0*/  USEL UR30, UR11, URZ, UP1 ;  /* 0x000000ff0b1e7287 */ /* 0x000fe40008800000 */
[----:B------:R-:W-:Y:S02]  /*1500*/  UIADD3 UR16, UPT, UPT, UR8, 0x2e400, URZ ;  /* 0x0002e40008107890 */ /* 0x000fe4000fffe0ff */
[----:B------:R-:W-:Y:S02]  /*1510*/  UIADD3 UR8, UPT, UPT, UR8, 0x2f800, URZ ;  /* 0x0002f80008087890 */ /* 0x000fe4000fffe0ff */
[----:B------:R-:W-:-:S02]  /*1520*/  @!UP0 USHF.L.U32 UR21, UR31, 0x1f, URZ ;  /* 0x0000001f1f158899 */ /* 0x000fc400080006ff */
[----:B------:R-:W-:Y:S01]  /*1530*/  @!UP0 ULEA UR22, UR30, UR23, 0x3 ;  /* 0x000000171e168291 */ /* 0x000fe2000f8e18ff */
[----:B------:R4:W-:Y:S01]  /*1540*/  @P1 SYNCS.ARRIVE.TRANS64 RZ, [UR5], R3 ;  /* 0x00000003ffff19a7 */ /* 0x0009e20008000005 */
[----:B------:R-:W-:Y:S01]  /*1550*/  UMOV UR17, UR5 ;  /* 0x0000000500117c82 */ /* 0x000fe20008000000 */
[----:B------:R4:W-:Y:S01]  /*1560*/  UTMALDG.2D [UR4], [UR38], desc[URZ] ;  /* 0x0000ff04260075b4 */ /* 0x0009e20008009000 */
[----:B--2---:R-:W-:Y:S01]  /*1570*/  IMAD.U32 R0, RZ, RZ, UR21 ;  /* 0x00000015ff007e24 */ /* 0x004fe2000f8e00ff */
[----:B------:R-:W-:Y:S01]  /*1580*/  UMOV UR9, UR5 ;  /* 0x0000000500097c82 */ /* 0x000fe20008000000 */
[----:B------:R-:W-:Y:S01]  /*1590*/  UMOV UR11, UR19 ;  /* 0x00000013000b7c82 */ /* 0x000fe20008000000 */
[----:B------:R-:W-:Y:S01]  /*15a0*/  UIADD3 UR29, UPT, UPT, UR29, 0x1, URZ ;  /* 0x000000011d1d7890 */ /* 0x000fe2000fffe0ff */
[----:B------:R4:W-:Y:S03]  /*15b0*/  UTMALDG.3D [UR24], [UR36], desc[URZ] ;  /* 0x0000ff18240075b4 */ /* 0x0009e60008011000 */
[----:B------:R-:W-:Y:S01]  /*15c0*/  UISETP.NE.AND UP0, UPT, UR29, 0x20, UPT ;  /* 0x000000201d00788c */ /* 0x000fe2000bf05270 */
[----:B------:R4:W-:Y:S01]  /*15d0*/  UTMALDG.3D [UR16], [UR34], desc[URZ] ;  /* 0x0000ff10220075b4 */ /* 0x0009e20008011000 */
[----:B------:R4:W-:Y:S01]  /*15e0*/  UTMALDG.4D [UR8], [UR32], desc[URZ] ;  /* 0x0000ff08200075b4 */ /* 0x0009e20008019000 */
[----:B------:R4:W2:Y:S06]  /*15f0*/  @!P0 SYNCS.PHASECHK.TRANS64.TRYWAIT P2, [UR22+0x28], R0 ;  /* 0x00002800ff0085a7 */ /* 0x0008ac0008041116 */
[----:B------:R-:W-:Y:S05]  /*1600*/  BRA.U UP0, `(.L_x_18) ;  /* 0xfffffffd005c7547 */ /* 0x000fea000b83ffff */
[----:B----4-:R-:W-:Y:S02]  /*1610*/  LEA R3, R8, UR23, 0x3 ;  /* 0x0000001708037c11 */ /* 0x010fe4000f8e18ff */
[----:B------:R-:W-:-:S04]  /*1620*/  SHF.L.U32 R4, R2, 0x1f, RZ ;  /* 0x0000001f02047819 */ /* 0x000fc800000006ff */
[----:B------:R-:W3:Y:S02]  /*1630*/  SYNCS.PHASECHK.TRANS64.TRYWAIT P0, [R3+URZ+0x70], R4 ;  /* 0x00007004030075a7 */ /* 0x000ee400080011ff */
[----:B---3--:R-:W-:Y:S05]  /*1640*/  @!P0 BRA `(.L_x_19) ;  /* 0x0000003000a88947 */ /* 0x008fea0003800000 */
.L_x_65:
[C---:B------:R-:W-:Y:S01]  /*1650*/  LEA R4, R8.reuse, UR23, 0x4 ;  /* 0x0000001708047c11 */ /* 0x040fe2000f8e20ff */
[----:B------:R-:W-:Y:S02]  /*1660*/  VIADD R8, R8, 0x1 ;  /* 0x0000000108087836 */ /* 0x000fe40000000000 */
[----:B------:R-:W-:-:S03]  /*1670*/  IMAD.MOV.U32 R0, RZ, RZ, 0x1 ;  /* 0x00000001ff007424 */ /* 0x000fc600078e00ff */
[----:B---3--:R-:W3:Y:S01]  /*1680*/  LDS.128 R4, [R4+0x30c10] ;  /* 0x030c100004047984 */ /* 0x008ee20000000c00 */
[C---:B------:R-:W-:Y:S01]  /*1690*/  ISETP.NE.AND P1, PT, R8.reuse, 0x2, PT ;  /* 0x000000020800780c */ /* 0x040fe20003f25270 */
[----:B------:R4:W-:Y:S06]  /*16a0*/  MEMBAR.ALL.CTA ;  /* 0x0000000000007992 */ /* 0x0009ec0000008000 */
[----:B----4-:R-:W4:Y:S01]  /*16b0*/  FENCE.VIEW.ASYNC.S ;  /* 0x00000000000073c6 */ /* 0x010f220000000000 */
[----:B------:R-:W-:Y:S01]  /*16c0*/  SEL R8, R8, RZ, P1 ;  /* 0x000000ff08087207 */ /* 0x000fe20000800000 */
[----:B----4-:R4:W-:Y:S01]  /*16d0*/  SYNCS.ARRIVE.TRANS64.ART0 RZ, [R3+URZ+0x80], R0 ;  /* 0x0000800003ff79a7 */ /* 0x0109e200085000ff */
[----:B---3--:R-:W-:-:S02]  /*16e0*/  ISETP.NE.AND P0, PT, R7, 0x1, PT ;  /* 0x000000010700780c */ /* 0x008fc40003f05270 */
[----:B------:R-:W-:Y:S02]  /*16f0*/  R2UR UR20, R4 ;  /* 0x00000000041472ca */ /* 0x000fe400000e0000 */
[----:B------:R-:W-:Y:S02]  /*1700*/  R2UR UR12, R5 ;  /* 0x00000000050c72ca */ /* 0x000fe400000e0000 */
[----:B------:R-:W-:Y:S02]  /*1710*/  R2UR UR28, R6 ;  /* 0x00000000061c72ca */ /* 0x000fe400000e0000 */
[----:B----4-:R-:W-:-:S04]  /*1720*/  SEL R3, RZ, 0x1, P1 ;  /* 0x00000001ff037807 */ /* 0x010fc80000800000 */
[----:B------:R-:W-:Y:S01]  /*1730*/  LOP3.LUT R2, R2, R3, RZ, 0x3c, !PT ;  /* 0x0000000302027212 */ /* 0x000fe200078e3cff */
[----:B------:R-:W-:Y:S08]  /*1740*/  @!P0 BRA `(.L_x_20) ;  /* 0xfffffff800ec8947 */ /* 0x000ff0000383ffff */
.L_x_15:
[----:B------:R-:W-:Y:S02]  /*1750*/  UISETP.NE.AND UP0, UPT, UR30, 0x4, UPT ;  /* 0x000000041e00788c */ /* 0x000fe4000bf05270 */
[----:B------:R-:W-:-:S04]  /*1760*/  UIADD3 UR4, UPT, UPT, UR30, 0x2, URZ ;  /* 0x000000021e047890 */ /* 0x000fc8000fffe0ff */
[----:B------:R-:W-:-:S04]  /*1770*/  USEL UR4, UR4, 0x1, UP0 ;  /* 0x0000000104047887 */ /* 0x000fc80008000000 */
[----:B------:R-:W-:Y:S02]  /*1780*/  UISETP.NE.AND UP1, UPT, UR4, 0x5, UPT ;  /* 0x000000050400788c */ /* 0x000fe4000bf25270 */
[----:B------:R-:W-:-:S04]  /*1790*/  UIADD3 UR4, UPT, UPT, UR4, 0x1, URZ ;  /* 0x0000000104047890 */ /* 0x000fc8000fffe0ff */
[----:B------:R-:W-:Y:S02]  /*17a0*/  USEL UR4, UR4, 0x1, UP1 ;  /* 0x0000000104047887 */ /* 0x000fe40008800000 */
[----:B------:R-:W-:Y:S02]  /*17b0*/  UISETP.EQ.XOR UP1, UPT, UR30, 0x4, !UP1 ;  /* 0x000000041e00788c */ /* 0x000fe4000cf22a70 */
[----:B------:R-:W-:Y:S02]  /*17c0*/  UISETP.NE.AND UP0, UPT, UR4, 0x5, UPT ;  /* 0x000000050400788c */ /* 0x000fe4000bf05270 */
[----:B------:R-:W-:Y:S02]  /*17d0*/  UIADD3 UR5, UPT, UPT, UR4, 0x1, URZ ;  /* 0x0000000104057890 */ /* 0x000fe4000fffe0ff */
[----:B------:R-:W-:Y:S02]  /*17e0*/  UISETP.EQ.XOR UP1, UPT, UR4, 0x5, UP1 ;  /* 0x000000050400788c */ /* 0x000fe40008f22a70 */
[----:B------:R-:W-:-:S04]  /*17f0*/  USEL UR5, UR5, 0x1, UP0 ;  /* 0x0000000105057887 */ /* 0x000fc80008000000 */
[----:B------:R-:W-:Y:S02]  /*1800*/  UISETP.EQ.XOR UP1, UPT, UR5, 0x5, UP1 ;  /* 0x000000050500788c */ /* 0x000fe40008f22a70 */
[----:B------:R-:W-:Y:S02]  /*1810*/  UISETP.NE.AND UP0, UPT, UR5, 0x5, UPT ;  /* 0x000000050500788c */ /* 0x000fe4000bf05270 */
[----:B------:R-:W-:Y:S02]  /*1820*/  USEL UR4, URZ, 0x1, !UP1 ;  /* 0x00000001ff047887 */ /* 0x000fe4000c800000 */
[----:B------:R-:W-:Y:S02]  /*1830*/  USEL UR5, UR5, URZ, UP0 ;  /* 0x000000ff05057287 */ /* 0x000fe40008000000 */
[----:B------:R-:W-:Y:S02]  /*1840*/  ULOP3.LUT UR4, UR31, UR4, URZ, 0x3c, !UPT ;  /* 0x000000041f047292 */ /* 0x000fe4000f8e3cff */
[----:B------:R-:W-:-:S02]  /*1850*/  ULEA UR5, UR5, UR23, 0x3 ;  /* 0x0000001705057291 */ /* 0x000fc4000f8e18ff */
[----:B------:R-:W-:-:S06]  /*1860*/  USHF.L.U32 UR4, UR4, 0x1f, URZ ;  /* 0x0000001f04047899 */ /* 0x000fcc00080006ff */
[----:B------:R-:W-:-:S04]  /*1870*/  MOV R0, UR4 ;  /* 0x0000000400007c02 */ /* 0x000fc80008000f00 */
[----:B------:R-:W3:Y:S02]  /*1880*/  SYNCS.PHASECHK.TRANS64.TRYWAIT P0, [UR5+0x28], R0 ;  /* 0x00002800ff0075a7 */ /* 0x000ee40008001105 */
[----:B---3--:R-:W-:Y:S05]  /*1890*/  @!P0 BRA `(.L_x_21) ;  /* 0x00000030002c8947 */ /* 0x008fea0003800000 */
.L_x_67:
[----:B------:R-:W-:-:S13]  /*18a0*/  ELECT P0, URZ, PT ;  /* 0x0000000000ff782f */ /* 0x000fda0003800000 */
[----:B---3--:R-:W-:-:S04]  /*18b0*/  @P0 MOV R0, 0x8800 ;  /* 0x0000880000000802 */ /* 0x008fc80000000f00 */
[----:B------:R3:W-:Y:S03]  /*18c0*/  @P0 SYNCS.ARRIVE.TRANS64 RZ, [UR5], R0 ;  /* 0x00000000ffff09a7 */ /* 0x0007e60008000005 */
.L_x_13:
[----:B------:R-:W-:-:S13]  /*18d0*/  ISETP.NE.AND P0, PT, R124, 0x4, PT ;  /* 0x000000047c00780c */ /* 0x000fda0003f05270 */
[----:B------:R-:W-:Y:S05]  /*18e0*/  @P0 BRA `(.L_x_22) ;  /* 0x0000000800f80947 */ /* 0x000fea0003800000 */
[----:B------:R-:W4:Y:S08]  /*18f0*/  S2UR UR12, SR_CgaCtaId ;  /* 0x00000000000c79c3 */ /* 0x000f300000008800 */
[----:B------:R-:W-:Y:S06]  /*1900*/  BAR.SYNC.DEFER_BLOCKING 0x3, 0xa0 ;  /* 0x00c2800000007b1d */ /* 0x000fec0000010000 */
[----:B------:R-:W-:-:S02]  /*1910*/  UMOV UR4, 0x400 ;  /* 0x0000040000047882 */ /* 0x000fc40000000000 */
[----:B----4-:R-:W-:-:S09]  /*1920*/  ULEA UR12, UR12, UR4, 0x18 ;  /* 0x000000040c0c7291 */ /* 0x010fd2000f8ec0ff */
[----:B---3--:R-:W3:Y:S01]  /*1930*/  LDS R0, [UR12+0x98] ;  /* 0x0000980cff007984 */ /* 0x008ee20008000800 */
[----:B------:R-:W4:Y:S02]  /*1940*/  SYNCS.PHASECHK.TRANS64.TRYWAIT P0, [UR12+0x70], RZ ;  /* 0x000070ffff0075a7 */ /* 0x000f24000800110c */
[----:B---34-:R-:W-:Y:S05]  /*1950*/  @!P0 BRA `(.L_x_23) ;  /* 0x00000030001c8947 */ /* 0x018fea0003800000 */
.L_x_69:
[----:B------:R-:W4:Y:S01]  /*1960*/  LDS R3, [UR12+0x30c1c] ;  /* 0x030c1c0cff037984 */ /* 0x000f220008000800 */
[----:B---3--:R-:W-:Y:S01]  /*1970*/  IMAD.MOV.U32 R2, RZ, RZ, 0x1 ;  /* 0x00000001ff027424 */ /* 0x008fe200078e00ff */
[----:B------:R-:W-:Y:S01]  /*1980*/  R2UR UR32, R0 ;  /* 0x00000000002072ca */ /* 0x000fe200000e0000 */
[----:B------:R-:W-:Y:S01]  /*1990*/  HFMA2 R0, -RZ, RZ, 0, 5.9604644775390625e-08 ;  /* 0x00000001ff007431 */ /* 0x000fe200000001ff */
[----:B------:R3:W-:Y:S06]  /*19a0*/  MEMBAR.ALL.CTA ;  /* 0x0000000000007992 */ /* 0x0007ec0000008000 */
[----:B---3--:R-:W3:Y:S01]  /*19b0*/  FENCE.VIEW.ASYNC.S ;  /* 0x00000000000073c6 */ /* 0x008ee20000000000 */
[----:B------:R-:W-:Y:S01]  /*19c0*/  IMAD.MOV.U32 R6, RZ, RZ, 0x1 ;  /* 0x00000001ff067424 */ /* 0x000fe200078e00ff */
[----:B---3--:R3:W-:Y:S01]  /*19d0*/  SYNCS.ARRIVE.TRANS64.ART0 RZ, [UR12+0x80], R2 ;  /* 0x00008002ffff79a7 */ /* 0x0087e2000850000c */
[----:B----4-:R-:W-:-:S13]  /*19e0*/  ISETP.NE.AND P0, PT, R3, 0x1, PT ;  /* 0x000000010300780c */ /* 0x010fda0003f05270 */
[----:B---3--:R-:W-:Y:S05]  /*19f0*/  @P0 BRA `(.L_x_24) ;  /* 0x0000000800840947 */ /* 0x008fea0003800000 */
[----:B------:R-:W-:Y:S01]  /*1a00*/  UIADD3 UR10, UPT, UPT, UR32, 0x100, URZ ;  /* 0x00000100200a7890 */ /* 0x000fe2000fffe0ff */
[----:B------:R-:W-:Y:S01]  /*1a10*/  MOV R5, 0x1 ;  /* 0x0000000100057802 */ /* 0x000fe20000000f00 */
[----:B------:R-:W-:Y:S01]  /*1a20*/  UIADD3 UR8, UPT, UPT, UR32, 0x104, URZ ;  /* 0x0000010420087890 */ /* 0x000fe2000fffe0ff */
[----:B------:R-:W-:Y:S01]  /*1a30*/  MOV R4, RZ ;  /* 0x000000ff00047202 */ /* 0x000fe20000000f00 */
[----:B------:R-:W-:Y:S01]  /*1a40*/  UIADD3 UR6, UPT, UPT, UR32, -0x7fffff00, URZ ;  /* 0x8000010020067890 */ /* 0x000fe2000fffe0ff */
[----:B------:R-:W-:Y:S01]  /*1a50*/  MOV R6, 0x1 ;  /* 0x0000000100067802 */ /* 0x000fe20000000f00 */
[----:B------:R-:W-:Y:S02]  /*1a60*/  UIADD3 UR4, UPT, UPT, UR32, -0x7ffffefc, URZ ;  /* 0x8000010420047890 */ /* 0x000fe4000fffe0ff */
[----:B------:R-:W-:Y:S02]  /*1a70*/  UIADD3 UR11, UPT, UPT, UR32, 0x110, URZ ;  /* 0x00000110200b7890 */ /* 0x000fe4000fffe0ff */
[----:B------:R-:W-:-:S02]  /*1a80*/  UIADD3 UR9, UPT, UPT, UR32, 0x114, URZ ;  /* 0x0000011420097890 */ /* 0x000fc4000fffe0ff */
[----:B------:R-:W-:Y:S02]  /*1a90*/  UIADD3 UR7, UPT, UPT, UR32, -0x7ffffef0, URZ ;  /* 0x8000011020077890 */ /* 0x000fe4000fffe0ff */
[----:B------:R-:W-:Y:S02]  /*1aa0*/  USHF.R.U32.HI UR18, URZ, 0x1, UR10 ;  /* 0x00000001ff127899 */ /* 0x000fe4000801160a */
[----:B------:R-:W-:Y:S02]  /*1ab0*/  USHF.R.U32.HI UR17, URZ, 0x1, UR6 ;  /* 0x00000001ff117899 */ /* 0x000fe40008011606 */
[----:B------:R-:W-:Y:S01]  /*1ac0*/  USHF.R.U32.HI UR16, URZ, 0x1, UR8 ;  /* 0x00000001ff107899 */ /* 0x000fe20008011608 */
[----:B------:R-:W-:Y:S01]  /*1ad0*/  UMOV UR34, 0x8a02000 ;  /* 0x08a0200000227882 */ /* 0x000fe20000000000 */
[----:B------:R-:W-:Y:S02]  /*1ae0*/  UIADD3 UR5, UPT, UPT, UR32, -0x7ffffeec, URZ ;  /* 0x8000011420057890 */ /* 0x000fe4000fffe0ff */
[----:B------:R-:W-:-:S02]  /*1af0*/  USHF.R.U32.HI UR13, URZ, 0x1, UR4 ;  /* 0x00000001ff0d7899 */ /* 0x000fc40008011604 */
[----:B------:R-:W-:Y:S02]  /*1b00*/  UIADD3 UR19, UPT, UPT, UR12, 0x2f800, URZ ;  /* 0x0002f8000c137890 */ /* 0x000fe4000fffe0ff */
[----:B------:R-:W-:Y:S02]  /*1b10*/  UIADD3 UR20, UPT, UPT, UR12, 0x2e400, URZ ;  /* 0x0002e4000c147890 */ /* 0x000fe4000fffe0ff */
[----:B------:R-:W-:Y:S02]  /*1b20*/  UIADD3 UR21, UPT, UPT, UR12, 0x6400, URZ ;  /* 0x000064000c157890 */ /* 0x000fe4000fffe0ff */
[----:B------:R-:W-:Y:S02]  /*1b30*/  UIADD3 UR22, UPT, UPT, UR12, 0x1a400, URZ ;  /* 0x0001a4000c167890 */ /* 0x000fe4000fffe0ff */
[----:B------:R-:W-:Y:S02]  /*1b40*/  USEL UR23, URZ, 0x4000, UP6 ;  /* 0x00004000ff177887 */ /* 0x000fe4000b000000 */
[----:B------:R-:W-:-:S02]  /*1b50*/  USHF.R.U32.HI UR46, URZ, 0x1a, UR11 ;  /* 0x0000001aff2e7899 */ /* 0x000fc4000801160b */
[----:B------:R-:W-:Y:S02]  /*1b60*/  USHF.R.U32.HI UR40, URZ, 0x1a, UR7 ;  /* 0x0000001aff287899 */ /* 0x000fe40008011607 */
[----:B------:R-:W-:Y:S02]  /*1b70*/  USHF.R.U32.HI UR36, URZ, 0x1a, UR9 ;  /* 0x0000001aff247899 */ /* 0x000fe40008011609 */
[----:B------:R-:W-:Y:S02]  /*1b80*/  USEL UR34, UR34, 0x8a00000, !UP5 ;  /* 0x08a0000022227887 */ /* 0x000fe4000e800000 */
[----:B------:R-:W-:Y:S02]  /*1b90*/  ULOP3.LUT UR18, UR18, 0x60000000, URZ, 0xc0, !UPT ;  /* 0x6000000012127892 */ /* 0x000fe4000f8ec0ff */
[----:B------:R-:W-:Y:S02]  /*1ba0*/  ULOP3.LUT UR17, UR17, 0x60000000, URZ, 0xc0, !UPT ;  /* 0x6000000011117892 */ /* 0x000fe4000f8ec0ff */
[----:B------:R-:W-:-:S02]  /*1bb0*/  ULOP3.LUT UR16, UR16, 0x60000000, URZ, 0xc0, !UPT ;  /* 0x6000000010107892 */ /* 0x000fc4000f8ec0ff */
[----:B------:R-:W-:Y:S02]  /*1bc0*/  USHF.R.U32.HI UR35, URZ, 0x1a, UR5 ;  /* 0x0000001aff237899 */ /* 0x000fe40008011605 */
[----:B------:R-:W-:Y:S02]  /*1bd0*/  ULOP3.LUT UR13, UR13, 0x60000000, URZ, 0xc0, !UPT ;  /* 0x600000000d0d7892 */ /* 0x000fe4000f8ec0ff */
[----:B------:R-:W-:Y:S02]  /*1be0*/  USHF.R.U32.HI UR19, URZ, 0x4, UR19 ;  /* 0x00000004ff137899 */ /* 0x000fe40008011613 */
[----:B------:R-:W-:Y:S02]  /*1bf0*/  USHF.R.U32.HI UR20, URZ, 0x4, UR20 ;  /* 0x00000004ff147899 */ /* 0x000fe40008011614 */
[----:B------:R-:W-:Y:S02]  /*1c00*/  USHF.R.U32.HI UR21, URZ, 0x4, UR21 ;  /* 0x00000004ff157899 */ /* 0x000fe40008011615 */
[----:B------:R-:W-:-:S02]  /*1c10*/  USHF.R.U32.HI UR22, URZ, 0x4, UR22 ;  /* 0x00000004ff167899 */ /* 0x000fc40008011616 */
[----:B------:R-:W-:Y:S02]  /*1c20*/  UIADD3 UR34, UPT, UPT, UR23, UR34, URZ ;  /* 0x0000002217227290 */ /* 0x000fe4000fffe0ff */
[----:B------:R-:W-:Y:S02]  /*1c30*/  ULOP3.LUT UR46, UR18, 0x30, UR46, 0xf8, !UPT ;  /* 0x00000030122e7892 */ /* 0x000fe4000f8ef82e */
[----:B------:R-:W-:Y:S02]  /*1c40*/  ULOP3.LUT UR40, UR17, 0x30, UR40, 0xf8, !UPT ;  /* 0x0000003011287892 */ /* 0x000fe4000f8ef828 */
[----:B------:R-:W-:Y:S02]  /*1c50*/  ULOP3.LUT UR36, UR16, 0x30, UR36, 0xf8, !UPT ;  /* 0x0000003010247892 */ /* 0x000fe4000f8ef824 */
[----:B------:R-:W-:Y:S02]  /*1c60*/  ULOP3.LUT UR35, UR13, 0x30, UR35, 0xf8, !UPT ;  /* 0x000000300d237892 */ /* 0x000fe4000f8ef823 */
[----:B------:R-:W-:-:S02]  /*1c70*/  ULOP3.LUT UR19, UR19, 0x3fc0, URZ, 0xc0, !UPT ;  /* 0x00003fc013137892 */ /* 0x000fc4000f8ec0ff */
[----:B------:R-:W-:Y:S02]  /*1c80*/  ULOP3.LUT UR20, UR20, 0x3fc0, URZ, 0xc0, !UPT ;  /* 0x00003fc014147892 */ /* 0x000fe4000f8ec0ff */
[----:B------:R-:W-:Y:S02]  /*1c90*/  ULOP3.LUT UR21, UR21, 0x3fc0, URZ, 0xc0, !UPT ;  /* 0x00003fc015157892 */ /* 0x000fe4000f8ec0ff */
[----:B------:R-:W-:Y:S02]  /*1ca0*/  ULOP3.LUT UR22, UR22, 0x3fc0, URZ, 0xc0, !UPT ;  /* 0x00003fc016167892 */ /* 0x000fe4000f8ec0ff */
[----:B------:R-:W-:Y:S02]  /*1cb0*/  ULOP3.LUT UR47, UR46, UR34, URZ, 0xfc, !UPT ;  /* 0x000000222e2f7292 */ /* 0x000fe4000f8efcff */
[----:B------:R-:W-:Y:S02]  /*1cc0*/  ULOP3.LUT UR41, UR40, UR34, URZ, 0xfc, !UPT ;  /* 0x0000002228297292 */ /* 0x000fe4000f8efcff */
[----:B------:R-:W-:-:S02]  /*1cd0*/  ULOP3.LUT UR37, UR36, UR34, URZ, 0xfc, !UPT ;  /* 0x0000002224257292 */ /* 0x000fc4000f8efcff */
[----:B------:R-:W-:Y:S02]  /*1ce0*/  ULOP3.LUT UR35, UR35, UR34, URZ, 0xfc, !UPT ;  /* 0x0000002223237292 */ /* 0x000fe4000f8efcff */
[----:B------:R-:W-:Y:S02]  /*1cf0*/  ULOP3.LUT UR19, UR19, 0x10000, URZ, 0xfc, !UPT ;  /* 0x0001000013137892 */ /* 0x000fe4000f8efcff */
[----:B------:R-:W-:Y:S02]  /*1d00*/  ULOP3.LUT UR20, UR20, 0x10000, URZ, 0xfc, !UPT ;  /* 0x0001000014147892 */ /* 0x000fe4000f8efcff */
[----:B------:R-:W-:Y:S02]  /*1d10*/  ULOP3.LUT UR21, UR21, 0x10000, URZ, 0xfc, !UPT ;  /* 0x0001000015157892 */ /* 0x000fe4000f8efcff */
[----:B------:R-:W-:Y:S01]  /*1d20*/  ULOP3.LUT UR22, UR22, 0x10000, URZ, 0xfc, !UPT ;  /* 0x0001000016167892 */ /* 0x000fe2000f8efcff */
[----:B------:R-:W-:Y:S01]  /*1d30*/  UMOV UR31, URZ ;  /* 0x000000ff001f7c82 */ /* 0x000fe20008000000 */
[----:B------:R-:W-:Y:S01]  /*1d40*/  UMOV UR30, URZ ;  /* 0x000000ff001e7c82 */ /* 0x000fe20008000000 */
[----:B------:R-:W-:Y:S01]  /*1d50*/  UMOV UR29, URZ ;  /* 0x000000ff001d7c82 */ /* 0x000fe20008000000 */
[----:B------:R-:W-:Y:S01]  /*1d60*/  UMOV UR46, URZ ;  /* 0x000000ff002e7c82 */ /* 0x000fe20008000000 */
[----:B------:R-:W-:Y:S01]  /*1d70*/  UMOV UR40, URZ ;  /* 0x000000ff00287c82 */ /* 0x000fe20008000000 */
[----:B------:R-:W-:Y:S01]  /*1d80*/  UMOV UR36, URZ ;  /* 0x000000ff00247c82 */ /* 0x000fe20008000000 */
[----:B------:R-:W-:-:S05]  /*1d90*/  UMOV UR34, URZ ;  /* 0x000000ff00227c82 */ /* 0x000fca0008000000 */
.L_x_31:
[----:B------:R-:W-:Y:S01]  /*1da0*/  USHF.L.U32 UR13, UR30, 0x1f, URZ ;  /* 0x0000001f1e0d7899 */ /* 0x000fe200080006ff */
[----:B------:R-:W-:Y:S01]  /*1db0*/  SHF.L.U32 R2, R6, 0x1f, RZ ;  /* 0x0000001f06027819 */ /* 0x000fe200000006ff */
[----:B------:R-:W-:Y:S02]  /*1dc0*/  ULEA UR16, UR29, UR12, 0x3 ;  /* 0x0000000c1d107291 */ /* 0x000fe4000f8e18ff */
[----:B------:R-:W-:Y:S02]  /*1dd0*/  ULEA UR18, UR31, UR12, 0x3 ;  /* 0x0000000c1f127291 */ /* 0x000fe4000f8e18ff */
[----:B------:R-:W-:Y:S01]  /*1de0*/  MOV R0, UR13 ;  /* 0x0000000d00007c02 */ /* 0x000fe20008000f00 */
[----:B------:R-:W-:Y:S02]  /*1df0*/  ULEA UR17, UR31, UR32, 0x7 ;  /* 0x000000201f117291 */ /* 0x000fe4000f8e38ff */
[----:B------:R-:W-:Y:S02]  /*1e00*/  UPLOP3.LUT UP2, UPT, UPT, UPT, UPT, 0x40, 0x4 ;  /* 0x000000000004789c */ /* 0x000fe40003f4e870 */
[----:B------:R3:W4:Y:S02]  /*1e10*/  SYNCS.PHASECHK.TRANS64.TRYWAIT P1, [UR16], R0 ;  /* 0x00000000ff0075a7 */ /* 0x0007240008021110 */
[----:B------:R-:W5:Y:S02]  /*1e20*/  SYNCS.PHASECHK.TRANS64.TRYWAIT P0, [UR18+0x60], R2 ;  /* 0x00006002ff0075a7 */ /* 0x000f640008001112 */
[----:B---345:R-:W-:Y:S05]  /*1e30*/  @P0 BRA `(.L_x_25) ;  /* 0x0000000000080947 */ /* 0x038fea0003800000 */
[----:B------:R-:W3:Y:S02]  /*1e40*/  SYNCS.PHASECHK.TRANS64.TRYWAIT P0, [UR18+0x60], R2 ;  /* 0x00006002ff0075a7 */ /* 0x000ee40008001112 */
[----:B---3--:R-:W-:Y:S05]  /*1e50*/  @!P0 BRA `(.L_x_26) ;  /* 0x0000002800f48947 */ /* 0x008fea0003800000 */
.L_x_25:
[----:B------:R-:W-:-:S05]  /*1e60*/  UMOV UR27, URZ ;  /* 0x000000ff001b7c82 */ /* 0x000fca0008000000 */
.L_x_29:
[----:B------:R-:W-:Y:S02]  /*1e70*/  USHF.L.U32 UR28, UR29, 0xa, URZ ;  /* 0x0000000a1d1c7899 */ /* 0x000fe400080006ff */
[----:B------:R-:W-:Y:S02]  /*1e80*/  UIADD3 UR23, UPT, UPT, UR29, 0x1, URZ ;  /* 0x000000011d177890 */ /* 0x000fe4000fffe0ff */
[----:B------:R-:W-:Y:S02]  /*1e90*/  UISETP.GT.U32.AND UP0, UPT, UR27, 0x1e, UPT ;  /* 0x0000001e1b00788c */ /* 0x000fe4000bf04070 */
[----:B------:R-:W-:Y:S02]  /*1ea0*/  UIADD3 UR16, UPT, UPT, UR28, 0x6, URZ ;  /* 0x000000061c107890 */ /* 0x000fe4000fffe0ff */
[----:B----4-:R-:W-:Y:S02]  /*1eb0*/  ULEA UR58, UR29, UR20, 0x6 ;  /* 0x000000141d3a7291 */ /* 0x010fe4000f8e30ff */
[----:B------:R-:W-:Y:S01]  /*1ec0*/  ULEA UR54, UR29, UR19, 0x6 ;  /* 0x000000131d367291 */ /* 0x000fe2000f8e30ff */
[----:B------:R-:W-:Y:S01]  /*1ed0*/  PLOP3.LUT P0, PT, PT, PT, UP0, 0x80, 0x8 ;  /* 0x000000000008781c */ /* 0x000fe20003f0f008 */
[----:B------:R-:W-:Y:S02]  /*1ee0*/  ULEA UR13, UR29, UR12, 0x3 ;  /* 0x0000000c1d0d7291 */ /* 0x000fe4000f8e18ff */
[----:B------:R-:W-:Y:S02]  /*1ef0*/  UISETP.NE.AND UP1, UPT, UR23, 0x5, UPT ;  /* 0x000000051700788c */ /* 0x000fe4000bf25270 */
[----:B------:R-:W-:Y:S02]  /*1f00*/  UIADD3 UR50, UPT, UPT, UR28, UR22, URZ ;  /* 0x000000161c327290 */ /* 0x000fe4000fffe0ff */
[----:B------:R-:W-:Y:S02]  /*1f10*/  UIADD3 UR48, UPT, UPT, UR28, UR21, URZ ;  /* 0x000000151c307290 */ /* 0x000fe4000fffe0ff */
[----:B------:R-:W-:Y:S02]  /*1f20*/  UIADD3 UR44, UPT, UPT, UR22, 0x2, UR28 ;  /* 0x00000002162c7890 */ /* 0x000fe4000fffe01c */
[----:B------:R-:W-:Y:S02]  /*1f30*/  UIADD3 UR42, UPT, UPT, UR21, 0x2, UR28 ;  /* 0x00000002152a7890 */ /* 0x000fe4000fffe01c */
[----:B------:R-:W-:Y:S02]  /*1f40*/  UIADD3 UR38, UPT, UPT, UR22, 0x4, UR28 ;  /* 0x0000000416267890 */ /* 0x000fe4000fffe01c */
[----:B------:R-:W-:Y:S02]  /*1f50*/  UIADD3 UR26, UPT, UPT, UR16, UR22, URZ ;  /* 0x00000016101a7290 */ /* 0x000fe4000fffe0ff */
[----:B------:R-:W-:Y:S02]  /*1f60*/  UIADD3 UR56, UPT, UPT, UR58, 0x20, URZ ;  /* 0x000000203a387890 */ /* 0x000fe4000fffe0ff */
[----:B------:R-:W-:Y:S02]  /*1f70*/  UIADD3 UR52, UPT, UPT, UR54, 0x20, URZ ;  /* 0x0000002036347890 */ /* 0x000fe4000fffe0ff */
[----:B------:R-:W-:Y:S02]  /*1f80*/  UIADD3 UR28, UPT, UPT, UR21, 0x4, UR28 ;  /* 0x00000004151c7890 */ /* 0x000fe4000fffe01c */
[----:B------:R-:W-:Y:S02]  /*1f90*/  UIADD3 UR25, UPT, UPT, UR13, 0x28, URZ ;  /* 0x000000280d197890 */ /* 0x000fe4000fffe0ff */
[----:B------:R-:W-:Y:S02]  /*1fa0*/  USEL UR24, URZ, 0x1, UP1 ;  /* 0x00000001ff187887 */ /* 0x000fe40008800000 */
[----:B------:R-:W-:Y:S02]  /*1fb0*/  UIADD3 UR16, UPT, UPT, UR16, UR21, URZ ;  /* 0x0000001510107290 */ /* 0x000fe4000fffe0ff */
[----:B------:R-:W-:Y:S01]  /*1fc0*/  USEL UR29, UR23, URZ, UP1 ;  /* 0x000000ff171d7287 */ /* 0x000fe20008800000 */
[----:B------:R-:W-:Y:S01]  /*1fd0*/  UMOV UR59, 0x4008 ;  /* 0x00004008003b7882 */ /* 0x000fe20000000000 */
        /* <DEDUP_REMOVED lines=8> */
[----:B---3--:R-:W-:Y:S05]  /*2060*/  @P1 BRA `(.L_x_27) ;  /* 0x0000000000101947 */ /* 0x008fea0003800000 */
[----:B------:R-:W-:Y:S06]  /*2070*/  USHF.L.U32 UR23, UR30, 0x1f, URZ ;  /* 0x0000001f1e177899 */ /* 0x000fec00080006ff */
[----:B---3--:R-:W-:Y:S04]  /*2080*/  MOV R0, UR23 ;  /* 0x0000001700007c02 */ /* 0x008fe80008000f00 */
[----:B------:R-:W3:Y:S02]  /*2090*/  SYNCS.PHASECHK.TRANS64.TRYWAIT P1, [UR13], R0 ;  /* 0x00000000ff0075a7 */ /* 0x000ee4000802110d */
[----:B---3--:R-:W-:Y:S05]  /*20a0*/  @!P1 BRA `(.L_x_28) ;  /* 0x00000028007c9947 */ /* 0x008fea0003800000 */
.L_x_27:
[----:B------:R-:W-:Y:S01]  /*20b0*/  ULOP3.LUT UR30, UR30, UR24, URZ, 0x3c, !UPT ;  /* 0x000000181e1e7292 */ /* 0x000fe2000f8e3cff */
[----:B------:R-:W-:Y:S01]  /*20c0*/  PLOP3.LUT P1, PT, PT, PT, PT, 0x80, 0x8 ;  /* 0x000000000008781c */ /* 0x000fe20003f2f070 */
[----:B------:R-:W-:Y:S01]  /*20d0*/  UIADD3 UR27, UPT, UPT, UR27, 0x1, URZ ;  /* 0x000000011b1b7890 */ /* 0x000fe2000fffe0ff */
[----:B------:R4:W-:Y:S01]  /*20e0*/  UTCCP.T.S.4x32dp128bit tmem[UR32+0x100], gdesc[UR58] ;  /* 0x0001003a200079e7 */ /* 0x0009e20009100000 */
[----:B------:R-:W-:Y:S01]  /*20f0*/  UMOV UR64, UR16 ;  /* 0x0000001000407c82 */ /* 0x000fe20008000000 */
[----:B------:R-:W-:Y:S01]  /*2100*/  @!UP0 USHF.L.U32 UR13, UR30, 0x1f, URZ ;  /* 0x0000001f1e0d8899 */ /* 0x000fe200080006ff */
[----:B------:R4:W-:Y:S01]  /*2110*/  UTCCP.T.S.4x32dp128bit tmem[UR32+0x104], gdesc[UR56] ;  /* 0x00010438200079e7 */ /* 0x0009e20009100000 */
[----:B------:R-:W-:Y:S01]  /*2120*/  @!UP0 ULEA UR16, UR29, UR12, 0x3 ;  /* 0x0000000c1d108291 */ /* 0x000fe2000f8e18ff */
[----:B------:R4:W-:Y:S01]  /*2130*/  UTCCP.T.S.4x32dp128bit tmem[UR32+0x110], gdesc[UR54] ;  /* 0x00011036200079e7 */ /* 0x0009e20009100000 */
[----:B------:R4:W-:Y:S01]  /*2140*/  UTCCP.T.S.4x32dp128bit tmem[UR32+0x114], gdesc[UR52] ;  /* 0x00011434200079e7 */ /* 0x0009e20009100000 */
[----:B------:R4:W-:Y:S01]  /*2150*/  UTCQMMA gdesc[UR48], gdesc[UR50], tmem[UR17], tmem[UR46], idesc[UR47], tmem[UR10], UP2 ;  /* 0x000a2e3230007dea */ /* 0x0009e20009000311 */
[----:B------:R-:W-:Y:S01]  /*2160*/  UMOV UR60, UR28 ;  /* 0x0000001c003c7c82 */ /* 0x000fe20008000000 */
[----:B------:R-:W-:Y:S01]  /*2170*/  UMOV UR61, 0x40004040 ;  /* 0x40004040003d7882 */ /* 0x000fe20000000000 */
[----:B---3--:R-:W-:Y:S01]  /*2180*/  MOV R0, UR13 ;  /* 0x0000000d00007c02 */ /* 0x008fe20008000f00 */
[----:B------:R4:W-:Y:S01]  /*2190*/  UTCQMMA gdesc[UR42], gdesc[UR44], tmem[UR17], tmem[UR40], idesc[UR41], tmem[UR6], UPT ;  /* 0x0006282c2a007dea */ /* 0x0009e2000b800311 */
[----:B------:R-:W-:Y:S01]  /*21a0*/  UMOV UR62, UR26 ;  /* 0x0000001a003e7c82 */ /* 0x000fe20008000000 */
[----:B------:R-:W-:Y:S01]  /*21b0*/  UMOV UR63, 0x40004040 ;  /* 0x40004040003f7882 */ /* 0x000fe20000000000 */
[----:B------:R-:W-:Y:S01]  /*21c0*/  UMOV UR65, 0x40004040 ;  /* 0x4000404000417882 */ /* 0x000fe20000000000 */
[----:B------:R4:W-:Y:S01]  /*21d0*/  UTCQMMA gdesc[UR60], gdesc[UR38], tmem[UR17], tmem[UR36], idesc[UR37], tmem[UR8], UPT ;  /* 0x000824263c007dea */ /* 0x0009e2000b800311 */
[----:B------:R4:W-:Y:S01]  /*21e0*/  UTCQMMA gdesc[UR64], gdesc[UR62], tmem[UR17], tmem[UR34], idesc[UR35], tmem[UR4], UPT ;  /* 0x0004223e40007dea */ /* 0x0009e2000b800311 */
[----:B------:R4:W-:Y:S01]  /*21f0*/  UTCBAR [UR25], URZ ;  /* 0x000000ff190073e9 */ /* 0x0009e200080000ff */
[----:B------:R4:W3:Y:S01]  /*2200*/  @!P0 SYNCS.PHASECHK.TRANS64.TRYWAIT P1, [UR16], R0 ;  /* 0x00000000ff0085a7 */ /* 0x0008e20008021110 */
[----:B------:R-:W-:Y:S02]  /*2210*/  UISETP.NE.AND UP0, UPT, UR27, 0x20, UPT ;  /* 0x000000201b00788c */ /* 0x000fe4000bf05270 */
[----:B------:R-:W-:Y:S07]  /*2220*/  UPLOP3.LUT UP2, UPT, UPT, UPT, UPT, 0x80, 0x8 ;  /* 0x000000000008789c */ /* 0x000fee0003f4f070 */
[----:B------:R-:W-:Y:S05]  /*2230*/  BRA.U UP0, `(.L_x_29) ;  /* 0xfffffffd000c7547 */ /* 0x000fea000b83ffff */
[----:B------:R-:W-:Y:S01]  /*2240*/  UIADD3 UR31, UPT, UPT, UR31, 0x1, URZ ;  /* 0x000000011f1f7890 */ /* 0x000fe2000fffe0ff */
[----:B----4-:R-:W-:Y:S01]  /*2250*/  LEA R0, R5, UR12, 0x3 ;  /* 0x0000000c05007c11 */ /* 0x010fe2000f8e18ff */
[----:B------:R-:W-:Y:S01]  /*2260*/  UIADD3 UR18, UPT, UPT, UR18, 0x50, URZ ;  /* 0x0000005012127890 */ /* 0x000fe2000fffe0ff */
[----:B------:R-:W-:Y:S01]  /*2270*/  IMAD.U32 R3, R4, -0x80000000, RZ ;  /* 0x8000000004037824 */ /* 0x000fe200078e00ff */
[----:B------:R-:W-:-:S04]  /*2280*/  UISETP.NE.AND UP0, UPT, UR31, 0x2, UPT ;  /* 0x000000021f00788c */ /* 0x000fc8000bf05270 */
[----:B------:R-:W-:Y:S02]  /*2290*/  USEL UR13, URZ, 0x1, UP0 ;  /* 0x00000001ff0d7887 */ /* 0x000fe40008000000 */
[----:B------:R-:W-:Y:S01]  /*22a0*/  USEL UR31, UR31, URZ, UP0 ;  /* 0x000000ff1f1f7287 */ /* 0x000fe20008000000 */
[----:B------:R4:W-:Y:S03]  /*22b0*/  UTCBAR [UR18], URZ ;  /* 0x000000ff120073e9 */ /* 0x0009e600080000ff */
[----:B------:R-:W-:Y:S01]  /*22c0*/  ULEA UR16, UR31, UR12, 0x3 ;  /* 0x0000000c1f107291 */ /* 0x000fe2000f8e18ff */
[----:B------:R-:W-:-:S05]  /*22d0*/  LOP3.LUT R6, R6, UR13, RZ, 0x3c, !PT ;  /* 0x0000000d06067c12 */ /* 0x000fca000f8e3cff */
[----:B------:R-:W-:-:S04]  /*22e0*/  IMAD.U32 R2, R6, -0x80000000, RZ ;  /* 0x8000000006027824 */ /* 0x000fc800078e00ff */
[----:B------:R4:W-:Y:S01]  /*22f0*/  SYNCS.PHASECHK.TRANS64.TRYWAIT PT, [UR16+0x60], R2 ;  /* 0x00006002ff0075a7 */ /* 0x0009e200080e1110 */
[----:B------:R-:W5:Y:S02]  /*2300*/  SYNCS.PHASECHK.TRANS64.TRYWAIT P0, [R0+URZ+0x70], R3 ;  /* 0x00007003000075a7 */ /* 0x000f6400080011ff */
[----:B----45:R-:W-:Y:S05]  /*2310*/  @!P0 BRA `(.L_x_30) ;  /* 0x0000002800008947 */ /* 0x030fea0003800000 */
.L_x_73:
[C---:B------:R-:W-:Y:S01]  /*2320*/  LEA R2, R5.reuse, UR12, 0x4 ;  /* 0x0000000c05027c11 */ /* 0x040fe2000f8e20ff */
[----:B------:R-:W-:Y:S02]  /*2330*/  VIADD R5, R5, 0x1 ;  /* 0x0000000105057836 */ /* 0x000fe40000000000 */
[----:B----4-:R-:W-:-:S03]  /*2340*/  IMAD.MOV.U32 R3, RZ, RZ, 0x1 ;  /* 0x00000001ff037424 */ /* 0x010fc600078e00ff */
[----:B------:R-:W4:Y:S01]  /*2350*/  LDS R2, [R2+0x30c1c] ;  /* 0x030c1c0002027984 */ /* 0x000f220000000800 */
[C---:B---3--:R-:W-:Y:S01]  /*2360*/  ISETP.NE.AND P1, PT, R5.reuse, 0x2, PT ;  /* 0x000000020500780c */ /* 0x048fe20003f25270 */
[----:B------:R3:W-:Y:S06]  /*2370*/  MEMBAR.ALL.CTA ;  /* 0x0000000000007992 */ /* 0x0007ec0000008000 */
[----:B---3--:R-:W3:Y:S01]  /*2380*/  FENCE.VIEW.ASYNC.S ;  /* 0x00000000000073c6 */ /* 0x008ee20000000000 */
[----:B------:R-:W-:Y:S01]  /*2390*/  SEL R5, R5, RZ, P1 ;  /* 0x000000ff05057207 */ /* 0x000fe20000800000 */
[----:B---3--:R3:W-:Y:S01]  /*23a0*/  SYNCS.ARRIVE.TRANS64.ART0 RZ, [R0+URZ+0x80], R3 ;  /* 0x0000800300ff79a7 */ /* 0x0087e200085000ff */
[----:B----4-:R-:W-:-:S02]  /*23b0*/  ISETP.NE.AND P0, PT, R2, 0x1, PT ;  /* 0x000000010200780c */ /* 0x010fc40003f05270 */
[----:B---3--:R-:W-:-:S04]  /*23c0*/  SEL R3, RZ, 0x1, P1 ;  /* 0x00000001ff037807 */ /* 0x008fc80000800000 */
[----:B------:R-:W-:-:S07]  /*23d0*/  LOP3.LUT R4, R4, R3, RZ, 0x3c, !PT ;  /* 0x0000000304047212 */ /* 0x000fce00078e3cff */
[----:B------:R-:W-:Y:S05]  /*23e0*/  @!P0 BRA `(.L_x_31) ;  /* 0xfffffff8006c8947 */ /* 0x000fea000383ffff */
[----:B------:R-:W-:-:S06]  /*23f0*/  UIADD3 UR31, UPT, UPT, UR31, 0x1, URZ ;  /* 0x000000011f1f7890 */ /* 0x000fcc000fffe0ff */
[----:B------:R-:W-:Y:S02]  /*2400*/  MOV R0, UR31 ;  /* 0x0000001f00007c02 */ /* 0x000fe40008000f00 */
.L_x_24:
[----:B------:R-:W3:Y:S02]  /*2410*/  S2UR UR4, SR_CgaCtaId ;  /* 0x00000000000479c3 */ /* 0x000ee40000008800 */
[----:B---3--:R-:W-:-:S04]  /*2420*/  ULOP3.LUT UR4, UR4, 0x1, URZ, 0xc0, !UPT ;  /* 0x0000000104047892 */ /* 0x008fc8000f8ec0ff */
[----:B------:R-:W-:-:S09]  /*2430*/  UISETP.NE.U32.AND UP0, UPT, UR4, 0x1, UPT ;  /* 0x000000010400788c */ /* 0x000fd2000bf05070 */
[----:B------:R-:W-:Y:S05]  /*2440*/  BRA.U !UP0, `(.L_x_22) ;  /* 0x0000000108207547 */ /* 0x000fea000b800000 */
[----:B------:R-:W-:-:S04]  /*2450*/  ISETP.NE.AND P0, PT, R0, 0x2, PT ;  /* 0x000000020000780c */ /* 0x000fc80003f05270 */
[----:B------:R-:W-:Y:S02]  /*2460*/  SEL R3, RZ, 0x1, P0 ;  /* 0x00000001ff037807 */ /* 0x000fe40000000000 */
[----:B------:R-:W-:Y:S02]  /*2470*/  SEL R0, R0, RZ, P0 ;  /* 0x000000ff00007207 */ /* 0x000fe40000000000 */
[----:B------:R-:W-:Y:S02]  /*2480*/  LOP3.LUT R3, R6, R3, RZ, 0x3c, !PT ;  /* 0x0000000306037212 */ /* 0x000fe400078e3cff */
[----:B------:R-:W-:-:S03]  /*2490*/  LEA R0, R0, UR12, 0x3 ;  /* 0x0000000c00007c11 */ /* 0x000fc6000f8e18ff */
[----:B------:R-:W-:-:S04]  /*24a0*/  IMAD.U32 R2, R3, -0x80000000, RZ ;  /* 0x8000000003027824 */ /* 0x000fc800078e00ff */
[----:B------:R-:W3:Y:S02]  /*24b0*/  SYNCS.PHASECHK.TRANS64.TRYWAIT P0, [R0+URZ+0x60], R2 ;  /* 0x00006002000075a7 */ /* 0x000ee400080011ff */
[----:B---3--:R-:W-:Y:S05]  /*24c0*/  @!P0 BRA `(.L_x_32) ;  /* 0x0000002400ac8947 */ /* 0x008fea0003800000 */
.L_x_22:
[----:B------:R-:W-:-:S13]  /*24d0*/  ISETP.GT.AND P0, PT, R124, 0x3, PT ;  /* 0x000000037c00780c */ /* 0x000fda0003f04270 */
[----:B-1----:R-:W-:Y:S05]  /*24e0*/  @P0 EXIT ;  /* 0x000000000000094d */ /* 0x002fea0003800000 */
[----:B------:R-:W-:Y:S05]  /*24f0*/  BRA.U !UP4, `(.L_x_33) ;  /* 0x000000010cb87547 */ /* 0x000fea000b800000 */
[----:B------:R-:W1:Y:S01]  /*2500*/  S2UR UR6, SR_CgaCtaId ;  /* 0x00000000000679c3 */ /* 0x000e620000008800 */
[----:B------:R-:W-:Y:S01]  /*2510*/  NOP ;  /* 0x0000000000007918 */ /* 0x000fe20000000000 */
[----:B------:R-:W-:Y:S01]  /*2520*/  UMOV UR4, 0x40 ;  /* 0x0000004000047882 */ /* 0x000fe20000000000 */
[----:B------:R-:W-:Y:S01]  /*2530*/  UMOV UR5, 0x400 ;  /* 0x0000040000057882 */ /* 0x000fe20000000000 */
[----:B-1----:R-:W-:Y:S02]  /*2540*/  ULEA UR4, UR6, UR4, 0x18 ;  /* 0x0000000406047291 */ /* 0x002fe4000f8ec0ff */
[----:B------:R-:W-:-:S07]  /*2550*/  ULEA UR5, UR6, UR5, 0x18 ;  /* 0x0000000506057291 */ /* 0x000fce000f8ec0ff */
[----:B---3--:R-:W1:Y:S02]  /*2560*/  LDS.U8 R0, [UR4] ;  /* 0x00000004ff007984 */ /* 0x008e640008000000 */
[----:B-1----:R-:W-:-:S13]  /*2570*/  ISETP.NE.AND P0, PT, R0, RZ, PT ;  /* 0x000000ff0000720c */ /* 0x002fda0003f05270 */
[----:B------:R-:W-:Y:S05]  /*2580*/  @P0 BRA `(.L_x_34) ;  /* 0x00000000007c0947 */ /* 0x000fea0003800000 */
[----:B------:R-:W-:-:S13]  /*2590*/  ELECT P0, URZ, PT ;  /* 0x0000000000ff782f */ /* 0x000fda0003800000 */
[----:B------:R-:W-:Y:S05]  /*25a0*/  @!P0 BRA `(.L_x_35) ;  /* 0x0000000000848947 */ /* 0x000fea0003800000 */
[----:B------:R-:W-:Y:S01]  /*25b0*/  UMOV UR4, 0x10 ;  /* 0x0000001000047882 */ /* 0x000fe20000000000 */
[----:B------:R-:W-:-:S04]  /*25c0*/  IMAD.MOV.U32 R2, RZ, RZ, 0xffff ;  /* 0x0000ffffff027424 */ /* 0x000fc800078e00ff */
[----:B------:R-:W-:Y:S04]  /*25d0*/  DEPBAR.LE SB1, 0x36 ;  /* 0x00009d800000791a */ /* 0x000fe80000000000 */
[----:B------:R-:W1:Y:S02]  /*25e0*/  UTCATOMSWS.FIND_AND_SET.ALIGN UP0, UR4, UR4 ;  /* 0x00000004000475e3 */ /* 0x000e640008000800 */
[----:B-1----:R-:W-:Y:S01]  /*25f0*/  PLOP3.LUT P0, PT, PT, PT, UP0, 0x80, 0x8 ;  /* 0x000000000008781c */ /* 0x002fe20003f0f008 */
[----:B------:R-:W-:-:S03]  /*2600*/  IMAD.U32 R5, RZ, RZ, UR4 ;  /* 0x00000004ff057e24 */ /* 0x000fc6000f8e00ff */
[----:B------:R-:W-:-:S04]  /*2610*/  SEL R0, RZ, 0xffffffff, !P0 ;  /* 0xffffffffff007807 */ /* 0x000fc80004000000 */
[----:B------:R-:W-:Y:S01]  /*2620*/  ISETP.NE.AND P0, PT, R0, RZ, PT ;  /* 0x000000ff0000720c */ /* 0x000fe20003f05270 */
[----:B------:R-:W-:-:S12]  /*2630*/  IMAD.MOV.U32 R0, RZ, RZ, 0x1 ;  /* 0x00000001ff007424 */ /* 0x000fd800078e00ff */
[----:B------:R-:W-:Y:S05]  /*2640*/  @P0 BRA `(.L_x_36) ;  /* 0x0000000000240947 */ /* 0x000fea0003800000 */
.L_x_37:
[----:B------:R-:W-:Y:S05]  /*2650*/  NANOSLEEP 0x64 ;  /* 0x000000640000795d */ /* 0x000fea0003800000 */
[----:B------:R-:W-:-:S05]  /*2660*/  UMOV UR4, 0x10 ;  /* 0x0000001000047882 */ /* 0x000fca0000000000 */
[----:B------:R-:W-:Y:S04]  /*2670*/  DEPBAR.LE SB1, 0x36 ;  /* 0x00009d800000791a */ /* 0x000fe80000000000 */
[----:B------:R-:W1:Y:S02]  /*2680*/  UTCATOMSWS.FIND_AND_SET.ALIGN UP0, UR4, UR4 ;  /* 0x00000004000475e3 */ /* 0x000e640008000800 */
[----:B-1----:R-:W-:Y:S01]  /*2690*/  PLOP3.LUT P0, PT, PT, PT, UP0, 0x80, 0x8 ;  /* 0x000000000008781c */ /* 0x002fe20003f0f008 */
[----:B------:R-:W-:-:S03]  /*26a0*/  IMAD.U32 R5, RZ, RZ, UR4 ;  /* 0x00000004ff057e24 */ /* 0x000fc6000f8e00ff */
[----:B------:R-:W-:-:S04]  /*26b0*/  SEL R3, RZ, 0xffffffff, !P0 ;  /* 0xffffffffff037807 */ /* 0x000fc80004000000 */
[----:B------:R-:W-:-:S13]  /*26c0*/  ISETP.NE.AND P0, PT, R3, RZ, PT ;  /* 0x000000ff0300720c */ /* 0x000fda0003f05270 */
[----:B------:R-:W-:Y:S05]  /*26d0*/  @!P0 BRA `(.L_x_37) ;  /* 0xfffffffc00dc8947 */ /* 0x000fea000383ffff */
.L_x_36:
[C---:B------:R-:W-:Y:S01]  /*26e0*/  VIADD R3, R5.reuse, 0x10 ;  /* 0x0000001005037836 */ /* 0x040fe20000000000 */
[----:B------:R-:W-:Y:S01]  /*26f0*/  UMOV UR4, 0x50 ;  /* 0x0000005000047882 */ /* 0x000fe20000000000 */
[----:B------:R-:W-:Y:S01]  /*2700*/  SHF.L.U32 R2, R2, R5, RZ ;  /* 0x0000000502027219 */ /* 0x000fe200000006ff */
[----:B------:R-:W-:Y:S01]  /*2710*/  ULEA UR4, UR6, UR4, 0x18 ;  /* 0x0000000406047291 */ /* 0x000fe2000f8ec0ff */
[----:B------:R-:W-:Y:S01]  /*2720*/  IMAD.SHL.U32 R5, R5, 0x20, RZ ;  /* 0x0000002005057824 */ /* 0x000fe200078e00ff */
[----:B------:R-:W-:-:S04]  /*2730*/  SHF.L.U32 R3, R0, R3, RZ ;  /* 0x0000000300037219 */ /* 0x000fc800000006ff */
[----:B------:R-:W-:-:S05]  /*2740*/  LOP3.LUT R2, R3, R2, RZ, 0xfc, !PT ;  /* 0x0000000203027212 */ /* 0x000fca00078efcff */
[----:B------:R1:W-:Y:S04]  /*2750*/  ATOMS.OR RZ, [UR4], R2 ;  /* 0x00000002ffff798c */ /* 0x0003e8000b000004 */
[----:B------:R1:W-:Y:S01]  /*2760*/  STS [UR5+0x98], R5 ;  /* 0x00009805ff007988 */ /* 0x0003e20008000805 */
[----:B------:R-:W-:Y:S05]  /*2770*/  BRA `(.L_x_35) ;  /* 0x0000000000107947 */ /* 0x000fea0003800000 */
.L_x_34:
[----:B------:R-:W-:Y:S02]  /*2780*/  MOV R0, 0xffffffff ;  /* 0xffffffff00007802 */ /* 0x000fe40000000f00 */
[----:B------:R-:W-:-:S03]  /*2790*/  MOV R2, 0x27c0 ;  /* 0x000027c000027802 */ /* 0x000fc60000000f00 */
[----:B------:R1:W-:Y:S04]  /*27a0*/  STS [UR5+0x98], R0 ;  /* 0x00009800ff007988 */ /* 0x0003e80008000805 */
[----:B-12---:R-:W-:Y:S05]  /*27b0*/  CALL.REL.NOINC `($__internal_1_$__cuda_sm10x_tcgen05_guardrail_trap_phase_invalid_during_alloc) ;  /* 0x00000024005c7944 */ /* 0x006fea0003c00000 */
.L_x_35:
[----:B------:R-:W-:Y:S05]  /*27c0*/  WARPSYNC.ALL ;  /* 0x0000000000007948 */ /* 0x000fea0003800000 */
[----:B------:R-:W-:Y:S01]  /*27d0*/  NOP ;  /* 0x0000000000007918 */ /* 0x000fe20000000000 */
.L_x_33:
[----:B------:R-:W4:Y:S08]  /*27e0*/  S2UR UR4, SR_CgaCtaId ;  /* 0x00000000000479c3 */ /* 0x000f300000008800 */
[----:B------:R-:W-:Y:S06]  /*27f0*/  BAR.SYNC.DEFER_BLOCKING 0x3, 0xa0 ;  /* 0x00c2800000007b1d */ /* 0x000fec0000010000 */
[----:B------:R-:W-:-:S02]  /*2800*/  UMOV UR5, 0x400 ;  /* 0x0000040000057882 */ /* 0x000fc40000000000 */
[----:B----4-:R-:W-:-:S06]  /*2810*/  ULEA UR4, UR4, UR5, 0x18 ;  /* 0x0000000504047291 */ /* 0x010fcc000f8ec0ff */
[----:B------:R-:W-:-:S05]  /*2820*/  MOV R87, UR4 ;  /* 0x0000000400577c02 */ /* 0x000fca0008000f00 */
[----:B------:R4:W1:Y:S01]  /*2830*/  LDS R123, [R87+0x98] ;  /* 0x00009800577b7984 */ /* 0x0008620000000800 */
[----:B------:R-:W5:Y:S02]  /*2840*/  SYNCS.PHASECHK.TRANS64.TRYWAIT P0, [R87+URZ+0x70], RZ ;  /* 0x000070ff570075a7 */ /* 0x000f6400080011ff */
[----:B-1--45:R-:W-:Y:S05]  /*2850*/  @!P0 BRA `(.L_x_38) ;  /* 0x0000002000e08947 */ /* 0x032fea0003800000 */
.L_x_75:
[----:B------:R-:W4:Y:S01]  /*2860*/  LDS.128 R88, [R87+0x30c10] ;  /* 0x030c100057587984 */ /* 0x000f220000000c00 */
[----:B---3--:R-:W-:Y:S01]  /*2870*/  HFMA2 R0, -RZ, RZ, 0, 5.9604644775390625e-08 ;  /* 0x00000001ff007431 */ /* 0x008fe200000001ff */
[----:B------:R3:W-:Y:S06]  /*2880*/  MEMBAR.ALL.CTA ;  /* 0x0000000000007992 */ /* 0x0007ec0000008000 */
[----:B---3--:R-:W3:Y:S02]  /*2890*/  FENCE.VIEW.ASYNC.S ;  /* 0x00000000000073c6 */ /* 0x008ee40000000000 */
[----:B---3--:R3:W-:Y:S01]  /*28a0*/  SYNCS.ARRIVE.TRANS64.ART0 RZ, [R87+URZ+0x80], R0 ;  /* 0x0000800057ff79a7 */ /* 0x0087e200085000ff */
[----:B----4-:R-:W-:-:S13]  /*28b0*/  ISETP.NE.AND P0, PT, R91, 0x1, PT ;  /* 0x000000015b00780c */ /* 0x010fda0003f05270 */
[----:B---3--:R-:W-:Y:S05]  /*28c0*/  @P0 BRA `(.L_x_39) ;  /* 0x0000001800b80947 */ /* 0x008fea0003800000 */
[----:B------:R-:W-:Y:S01]  /*28d0*/  IMAD.SHL.U32 R3, R104, 0x40, RZ ;  /* 0x0000004068037824 */ /* 0x000fe200078e00ff */
[----:B------:R-:W-:Y:S01]  /*28e0*/  SHF.R.U32.HI R2, RZ, 0x5, R104 ;  /* 0x00000005ff027819 */ /* 0x000fe20000011668 */
[----:B------:R-:W3:Y:S01]  /*28f0*/  S2UR UR8, SR_CgaCtaId ;  /* 0x00000000000879c3 */ /* 0x000ee20000008800 */
[----:B------:R-:W4:Y:S01]  /*2900*/  S2R R102, SR_LANEID ;  /* 0x0000000000667919 */ /* 0x000f220000000000 */
[----:B------:R-:W-:Y:S01]  /*2910*/  IMAD R122, R124, 0x4, R87 ;  /* 0x000000047c7a7824 */ /* 0x000fe200078e0257 */
[----:B------:R-:W-:Y:S01]  /*2920*/  LOP3.LUT R3, R3, 0x7c0, RZ, 0xc0, !PT ;  /* 0x000007c003037812 */ /* 0x000fe200078ec0ff */
[----:B------:R-:W-:Y:S01]  /*2930*/  IMAD.MOV.U32 R108, RZ, RZ, 0x1 ;  /* 0x00000001ff6c7424 */ /* 0x000fe200078e00ff */
[----:B------:R-:W-:Y:S01]  /*2940*/  CS2R R106, SRZ ;  /* 0x00000000006a7805 */ /* 0x000fe2000001ff00 */
[----:B------:R-:W-:Y:S01]  /*2950*/  IMAD.MOV.U32 R105, RZ, RZ, RZ ;  /* 0x000000ffff697224 */ /* 0x000fe200078e00ff */
[----:B------:R-:W-:Y:S01]  /*2960*/  UMOV UR9, 0x400 ;  /* 0x0000040000097882 */ /* 0x000fe20000000000 */
[----:B------:R-:W-:Y:S01]  /*2970*/  IMAD R4, R2, 0x800, R3 ;  /* 0x0000080002047824 */ /* 0x000fe200078e0203 */
[----:B------:R-:W1:Y:S01]  /*2980*/  LDCU.64 UR10, c[0x0][0x348] ;  /* 0x00006900ff0a77ac */ /* 0x000e620008000a00 */
[----:B------:R-:W-:-:S02]  /*2990*/  IMAD.SHL.U32 R3, R104, 0x80, RZ ;  /* 0x0000008068037824 */ /* 0x000fc400078e00ff */
[----:B------:R-:W-:Y:S02]  /*29a0*/  IMAD.IADD R5, R87, 0x1, R4 ;  /* 0x0000000157057824 */ /* 0x000fe400078e0204 */
[C---:B------:R-:W-:Y:S01]  /*29b0*/  IMAD R109, R2.reuse, 0x200000, R123 ;  /* 0x00200000026d7824 */ /* 0x040fe200078e027b */
[----:B------:R-:W-:Y:S01]  /*29c0*/  LOP3.LUT R3, R3, 0xf80, RZ, 0xc0, !PT ;  /* 0x00000f8003037812 */ /* 0x000fe200078ec0ff */
[C---:B------:R-:W-:Y:S02]  /*29d0*/  VIADD R4, R5.reuse, 0x4430 ;  /* 0x0000443005047836 */ /* 0x040fe40000000000 */
[----:B------:R-:W-:Y:S02]  /*29e0*/  VIADD R7, R5, 0x4420 ;  /* 0x0000442005077836 */ /* 0x000fe40000000000 */
[----:B------:R-:W-:Y:S01]  /*29f0*/  IMAD R6, R2, 0x1000, R3 ;  /* 0x0000100002067824 */ /* 0x000fe200078e0203 */
[----:B------:R-:W-:Y:S02]  /*2a00*/  SHF.R.U32.HI R121, RZ, 0x3, R4 ;  /* 0x00000003ff797819 */ /* 0x000fe40000011604 */
[----:B------:R-:W-:Y:S01]  /*2a10*/  SHF.R.U32.HI R120, RZ, 0x3, R7 ;  /* 0x00000003ff787819 */ /* 0x000fe20000011607 */
[----:B------:R-:W-:Y:S01]  /*2a20*/  IMAD.IADD R3, R87, 0x1, R6 ;  /* 0x0000000157037824 */ /* 0x000fe200078e0206 */
[----:B------:R-:W-:Y:S01]  /*2a30*/  LOP3.LUT R121, R4, 0x30, R121, 0x78, !PT ;  /* 0x0000003004797812 */ /* 0x000fe200078e7879 */
[----:B------:R-:W-:Y:S01]  /*2a40*/  VIADD R4, R5, 0x4410 ;  /* 0x0000441005047836 */ /* 0x000fe20000000000 */
[----:B------:R-:W-:Y:S01]  /*2a50*/  LOP3.LUT R120, R7, 0x30, R120, 0x78, !PT ;  /* 0x0000003007787812 */ /* 0x000fe200078e7878 */
[----:B------:R-:W-:Y:S01]  /*2a60*/  VIADD R5, R5, 0x4400 ;  /* 0x0000440005057836 */ /* 0x000fe20000000000 */
[----:B---3--:R-:W-:Y:S01]  /*2a70*/  ULEA UR7, UR8, UR9, 0x18 ;  /* 0x0000000908077291 */ /* 0x008fe2000f8ec0ff */
[C---:B------:R-:W-:Y:S01]  /*2a80*/  VIADD R6, R3.reuse, 0x430 ;  /* 0x0000043003067836 */ /* 0x040fe20000000000 */
[----:B------:R-:W-:Y:S01]  /*2a90*/  SHF.R.U32.HI R119, RZ, 0x3, R4 ;  /* 0x00000003ff777819 */ /* 0x000fe20000011604 */
[----:B------:R-:W-:Y:S01]  /*2aa0*/  VIADD R7, R3, 0x420 ;  /* 0x0000042003077836 */ /* 0x000fe20000000000 */
[----:B------:R-:W-:-:S02]  /*2ab0*/  SHF.R.U32.HI R118, RZ, 0x3, R5 ;  /* 0x00000003ff767819 */ /* 0x000fc40000011605 */
[----:B------:R-:W-:Y:S01]  /*2ac0*/  LOP3.LUT R119, R4, 0x30, R119, 0x78, !PT ;  /* 0x0000003004777812 */ /* 0x000fe200078e7877 */
[----:B------:R-:W-:Y:S01]  /*2ad0*/  VIADD R4, R3, 0x410 ;  /* 0x0000041003047836 */ /* 0x000fe20000000000 */
[----:B------:R-:W-:Y:S01]  /*2ae0*/  LOP3.LUT R118, R5, 0x30, R118, 0x78, !PT ;  /* 0x0000003005767812 */ /* 0x000fe200078e7876 */
[C---:B------:R-:W-:Y:S01]  /*2af0*/  VIADD R5, R3.reuse, 0x400 ;  /* 0x0000040003057836 */ /* 0x040fe20000000000 */
[----:B------:R-:W-:Y:S02]  /*2b00*/  SHF.R.U32.HI R117, RZ, 0x3, R6 ;  /* 0x00000003ff757819 */ /* 0x000fe40000011606 */
[----:B------:R-:W-:Y:S02]  /*2b10*/  SHF.R.U32.HI R115, RZ, 0x3, R4 ;  /* 0x00000003ff737819 */ /* 0x000fe40000011604 */
[----:B------:R-:W-:Y:S02]  /*2b20*/  SHF.R.U32.HI R114, RZ, 0x3, R5 ;  /* 0x00000003ff727819 */ /* 0x000fe40000011605 */
[----:B------:R-:W-:Y:S01]  /*2b30*/  LOP3.LUT R117, R6, 0x70, R117, 0x78, !PT ;  /* 0x0000007006757812 */ /* 0x000fe200078e7875 */
[C---:B------:R-:W-:Y:S01]  /*2b40*/  VIADD R6, R3.reuse, 0x470 ;  /* 0x0000047003067836 */ /* 0x040fe20000000000 */
[----:B------:R-:W-:Y:S01]  /*2b50*/  LOP3.LUT R115, R4, 0x70, R115, 0x78, !PT ;  /* 0x0000007004737812 */ /* 0x000fe200078e7873 */
[----:B------:R-:W-:Y:S01]  /*2b60*/  VIADD R4, R3, 0x450 ;  /* 0x0000045003047836 */ /* 0x000fe20000000000 */
[----:B------:R-:W-:Y:S01]  /*2b70*/  LOP3.LUT R114, R5, 0x70, R114, 0x78, !PT ;  /* 0x0000007005727812 */ /* 0x000fe200078e7872 */
[C---:B------:R-:W-:Y:S01]  /*2b80*/  VIADD R5, R3.reuse, 0x460 ;  /* 0x0000046003057836 */ /* 0x040fe20000000000 */
[----:B------:R-:W-:Y:S01]  /*2b90*/  SHF.R.U32.HI R116, RZ, 0x3, R7 ;  /* 0x00000003ff747819 */ /* 0x000fe20000011607 */
[----:B------:R-:W-:Y:S01]  /*2ba0*/  VIADD R3, R3, 0x440 ;  /* 0x0000044003037836 */ /* 0x000fe20000000000 */
[----:B------:R-:W-:-:S02]  /*2bb0*/  SHF.R.U32.HI R113, RZ, 0x3, R6 ;  /* 0x00000003ff717819 */ /* 0x000fc40000011606 */
[----:B------:R-:W-:Y:S02]  /*2bc0*/  SHF.R.U32.HI R112, RZ, 0x3, R5 ;  /* 0x00000003ff707819 */ /* 0x000fe40000011605 */
[----:B------:R-:W-:Y:S02]  /*2bd0*/  SHF.R.U32.HI R111, RZ, 0x3, R4 ;  /* 0x00000003ff6f7819 */ /* 0x000fe40000011604 */
[----:B------:R-:W-:Y:S02]  /*2be0*/  SHF.R.U32.HI R110, RZ, 0x3, R3 ;  /* 0x00000003ff6e7819 */ /* 0x000fe40000011603 */
[----:B------:R-:W-:Y:S02]  /*2bf0*/  LOP3.LUT R116, R7, 0x70, R116, 0x78, !PT ;  /* 0x0000007007747812 */ /* 0x000fe400078e7874 */
[----:B------:R-:W-:Y:S02]  /*2c00*/  LOP3.LUT R113, R6, 0x70, R113, 0x78, !PT ;  /* 0x0000007006717812 */ /* 0x000fe400078e7871 */
[----:B------:R-:W-:-:S02]  /*2c10*/  LOP3.LUT R112, R5, 0x70, R112, 0x78, !PT ;  /* 0x0000007005707812 */ /* 0x000fc400078e7870 */
[----:B------:R-:W-:Y:S02]  /*2c20*/  LOP3.LUT R111, R4, 0x70, R111, 0x78, !PT ;  /* 0x00000070046f7812 */ /* 0x000fe400078e786f */
[----:B-1--4-:R-:W-:-:S07]  /*2c30*/  LOP3.LUT R110, R3, 0x70, R110, 0x78, !PT ;  /* 0x00000070036e7812 */ /* 0x012fce00078e786e */
.L_x_50:
[----:B-1----:R-:W1:Y:S01]  /*2c40*/  LDC.64 R6, c[0x0][0x750] ;  /* 0x0001d400ff067b82 */ /* 0x002e620000000a00 */
[----:B------:R-:W-:-:S04]  /*2c50*/  SHF.L.U32 R127, R88, 0x7, RZ ;  /* 0x00000007587f7819 */ /* 0x000fc800000006ff */
[----:B------:R-:W-:-:S03]  /*2c60*/  IADD3 R5, PT, PT, R127, R104, RZ ;  /* 0x000000687f057210 */ /* 0x000fc60007ffe0ff */
[----:B------:R-:W3:Y:S01]  /*2c70*/  LDC.64 R2, c[0x0][0x758] ;  /* 0x0001d600ff027b82 */ /* 0x000ee20000000a00 */
[----:B------:R-:W-:Y:S02]  /*2c80*/  IMAD R126, R106, 0x8, R87 ;  /* 0x000000086a7e7824 */ /* 0x000fe400078e0257 */
[----:B-1----:R-:W-:-:S05]  /*2c90*/  IMAD.WIDE R6, R90, 0x4, R6 ;  /* 0x000000045a067825 */ /* 0x002fca00078e0206 */
[----:B------:R1:W5:Y:S01]  /*2ca0*/  LDG.E R125, desc[UR14][R6.64] ;  /* 0x0000000e067d7981 */ /* 0x000362000c1e1900 */
[----:B---3--:R-:W-:Y:S01]  /*2cb0*/  IMAD.WIDE R4, R5, 0x4, R2 ;  /* 0x0000000405047825 */ /* 0x008fe200078e0202 */
[----:B------:R-:W-:-:S04]  /*2cc0*/  SHF.L.U32 R3, R105, 0x1f, RZ ;  /* 0x0000001f69037819 */ /* 0x000fc800000006ff */
[----:B------:R1:W5:Y:S01]  /*2cd0*/  LDG.E R88, desc[UR14][R4.64] ;  /* 0x0000000e04587981 */ /* 0x000362000c1e1900 */
[----:B------:R-:W3:Y:S01]  /*2ce0*/  SYNCS.PHASECHK.TRANS64.TRYWAIT P1, [R126+URZ+0x50], R3 ;  /* 0x000050037e0075a7 */ /* 0x000ee200080211ff */
[----:B------:R-:W-:Y:S01]  /*2cf0*/  PLOP3.LUT P0, PT, PT, PT, PT, 0x80, 0x8 ;  /* 0x000000000008781c */ /* 0x000fe20003f0f070 */
[----:B------:R-:W-:Y:S01]  /*2d00*/  IMAD.MOV.U32 R103, RZ, RZ, R90 ;  /* 0x000000ffff677224 */ /* 0x000fe200078e005a */
[----:B-1-3--:R-:W-:Y:S11]  /*2d10*/  @!P1 BRA `(.L_x_40) ;  /* 0x0000001c00c49947 */ /* 0x00aff60003800000 */
.L_x_77:
[----:B------:R-:W-:Y:S01]  /*2d20*/  HFMA2 R130, -RZ, RZ, 0, 0 ;  /* 0x00000000ff827431 */ /* 0x000fe200000001ff */
[----:B------:R-:W-:Y:S01]  /*2d30*/  SHF.R.S32.HI R86, RZ, 0x1f, R90 ;  /* 0x0000001fff567819 */ /* 0x000fe2000001145a */
[----:B------:R-:W-:Y:S02]  /*2d40*/  IMAD R128, R106, 0x80, R109 ;  /* 0x000000806a807824 */ /* 0x000fe400078e026d */
[----:B------:R-:W-:-:S07]  /*2d50*/  IMAD.MOV.U32 R129, RZ, RZ, RZ ;  /* 0x000000ffff817224 */ /* 0x000fce00078e00ff */
.L_x_45:
[----:B------:R-:W-:Y:S01]  /*2d60*/  IMAD.SHL.U32 R90, R130, 0x20, RZ ;  /* 0x00000020825a7824 */ /* 0x000fe200078e00ff */
[----:B------:R-:W-:Y:S05]  /*2d70*/  WARPSYNC.ALL ;  /* 0x0000000000007948 */ /* 0x000fea0003800000 */
[----:B------:R-:W-:Y:S01]  /*2d80*/  NOP ;  /* 0x0000000000007918 */ /* 0x000fe20000000000 */
[----:B------:R-:W-:Y:S01]  /*2d90*/  IMAD.IADD R2, R128, 0x1, R90 ;  /* 0x0000000180027824 */ /* 0x000fe200078e025a */
[----:B--2---:R-:W-:-:S04]  /*2da0*/  PLOP3.LUT P2, PT, P0, PT, PT, 0x80, 0x8 ;  /* 0x000000000008781c */ /* 0x004fc8000074f070 */
[----:B------:R-:W-:-:S13]  /*2db0*/  R2UR UR4, R2 ;  /* 0x00000000020472ca */ /* 0x000fda00000e0000 */
[----:B------:R-:W2:Y:S01]  /*2dc0*/  LDTM.x32 R36, tmem[UR4+0x20] ;  /* 0x00002004002479ee */ /* 0x000ea200082c0000 */
[----:B------:R-:W-:-:S13]  /*2dd0*/  R2UR UR4, R2 ;  /* 0x00000000020472ca */ /* 0x000fda00000e0000 */
[----:B-1----:R-:W3:Y:S01]  /*2de0*/  LDTM.x32 R4, tmem[UR4] ;  /* 0x00000004000479ee */ /* 0x002ee200082c0000 */
[-C--:B-12--5:R-:W-:Y:S02]  /*2df0*/  FMUL2 R2, R36.F32x2.HI_LO, R125.reuse.F32 ;  /* 0x0000007d2402724a */ /* 0x0a6fe40001000000 */
[-C--:B------:R-:W-:Y:S02]  /*2e00*/  FMUL2 R36, R40.F32x2.HI_LO, R125.reuse.F32 ;  /* 0x0000007d2824724a */ /* 0x080fe40001000000 */
[-C--:B------:R-:W-:Y:S02]  /*2e10*/  FMUL2 R40, R44.F32x2.HI_LO, R125.reuse.F32 ;  /* 0x0000007d2c28724a */ /* 0x080fe40001000000 */
[-C--:B------:R-:W-:Y:S02]  /*2e20*/  FMUL2 R38, R38.F32x2.HI_LO, R125.reuse.F32 ;  /* 0x0000007d2626724a */ /* 0x080fe40001000000 */
[-C--:B------:R-:W-:Y:S02]  /*2e30*/  FMUL2 R42, R42.F32x2.HI_LO, R125.reuse.F32 ;  /* 0x0000007d2a2a724a */ /* 0x080fe40001000000 */
[----:B------:R-:W-:-:S02]  /*2e40*/  FMUL2 R44, R48.F32x2.HI_LO, R125.F32 ;  /* 0x0000007d302c724a */ /* 0x000fc40001000000 */
[-C--:B------:R-:W-:Y:S02]  /*2e50*/  FMUL2 R46, R46.F32x2.HI_LO, R125.reuse.F32 ;  /* 0x0000007d2e2e724a */ /* 0x080fe40001000000 */
        /* <DEDUP_REMOVED lines=9> */
[-C--:B---3--:R-:W-:Y:S01]  /*2ef0*/  FMUL2 R70, R8.F32x2.HI_LO, R125.reuse.F32 ;  /* 0x0000007d0846724a */ /* 0x088fe20001000000 */
[----:B------:R-:W-:Y:S01]  /*2f00*/  F2FP.BF16.F32.PACK_AB R9, R39, R38 ;  /* 0x000000262709723e */ /* 0x000fe200000010ff */
[-C--:B------:R-:W-:Y:S01]  /*2f10*/  FMUL2 R72, R10.F32x2.HI_LO, R125.reuse.F32 ;  /* 0x0000007d0a48724a */ /* 0x080fe20001000000 */
        /* <DEDUP_REMOVED lines=27> */
[----:B------:R-:W-:Y:S01]  /*30d0*/  FMUL2 R34, R34.F32x2.HI_LO, R125.F32 ;  /* 0x0000007d2222724a */ /* 0x000fe20001000000 */
[----:B------:R-:W-:Y:S01]  /*30e0*/  F2FP.BF16.F32.PACK_AB R20, R57, R56 ;  /* 0x000000383914723e */ /* 0x000fe200000010ff */
[----:B------:R1:W-:Y:S01]  /*30f0*/  STS.128 [R110], R8 ;  /* 0x000000086e007388 */ /* 0x0003e20000000c00 */
[----:B------:R-:W-:-:S02]  /*3100*/  F2FP.BF16.F32.PACK_AB R7, R73, R72 ;  /* 0x000000484907723e */ /* 0x000fc400000010ff */
[----:B------:R-:W-:Y:S01]  /*3110*/  F2FP.BF16.F32.PACK_AB R6, R71, R70 ;  /* 0x000000464706723e */ /* 0x000fe200000010ff */
[----:B------:R2:W-:Y:S01]  /*3120*/  STS.128 [R111], R12 ;  /* 0x0000000c6f007388 */ /* 0x0005e20000000c00 */
[----:B------:R-:W-:Y:S02]  /*3130*/  F2FP.BF16.F32.PACK_AB R5, R69, R68 ;  /* 0x000000444505723e */ /* 0x000fe400000010ff */
[----:B------:R-:W-:Y:S01]  /*3140*/  F2FP.BF16.F32.PACK_AB R4, R65, R64 ;  /* 0x000000404104723e */ /* 0x000fe200000010ff */
[----:B------:R3:W-:Y:S04]  /*3150*/  STS.128 [R112], R16 ;  /* 0x0000001070007388 */ /* 0x0007e80000000c00 */
[----:B------:R4:W-:Y:S04]  /*3160*/  STS.128 [R113], R20 ;  /* 0x0000001471007388 */ /* 0x0009e80000000c00 */
[----:B------:R4:W-:Y:S01]  /*3170*/  STS.128 [R114], R4 ;  /* 0x0000000472007388 */ /* 0x0009e20000000c00 */
[----:B-1----:R-:W-:-:S02]  /*3180*/  F2FP.BF16.F32.PACK_AB R11, R81, R80 ;  /* 0x00000050510b723e */ /* 0x002fc400000010ff */
[----:B------:R-:W-:Y:S02]  /*3190*/  F2FP.BF16.F32.PACK_AB R10, R79, R78 ;  /* 0x0000004e4f0a723e */ /* 0x000fe400000010ff */
[----:B------:R-:W-:Y:S02]  /*31a0*/  F2FP.BF16.F32.PACK_AB R9, R77, R76 ;  /* 0x0000004c4d09723e */ /* 0x000fe400000010ff */
[----:B------:R-:W-:Y:S02]  /*31b0*/  F2FP.BF16.F32.PACK_AB R8, R75, R74 ;  /* 0x0000004a4b08723e */ /* 0x000fe400000010ff */
[----:B--2---:R-:W-:Y:S02]  /*31c0*/  F2FP.BF16.F32.PACK_AB R15, R27, R26 ;  /* 0x0000001a1b0f723e */ /* 0x004fe400000010ff */
[----:B------:R-:W-:Y:S01]  /*31d0*/  F2FP.BF16.F32.PACK_AB R14, R25, R24 ;  /* 0x00000018190e723e */ /* 0x000fe200000010ff */
[----:B------:R4:W-:Y:S01]  /*31e0*/  STS.128 [R115], R8 ;  /* 0x0000000873007388 */ /* 0x0009e20000000c00 */
[----:B------:R-:W-:-:S02]  /*31f0*/  F2FP.BF16.F32.PACK_AB R13, R85, R84 ;  /* 0x00000054550d723e */ /* 0x000fc400000010ff */
[----:B------:R-:W-:Y:S02]  /*3200*/  F2FP.BF16.F32.PACK_AB R12, R83, R82 ;  /* 0x00000052530c723e */ /* 0x000fe400000010ff */
[----:B---3--:R-:W-:Y:S02]  /*3210*/  F2FP.BF16.F32.PACK_AB R19, R35, R34 ;  /* 0x000000222313723e */ /* 0x008fe400000010ff */
[----:B------:R-:W-:Y:S01]  /*3220*/  F2FP.BF16.F32.PACK_AB R18, R33, R32 ;  /* 0x000000202112723e */ /* 0x000fe200000010ff */
[----:B------:R4:W-:Y:S01]  /*3230*/  STS.128 [R116], R12 ;  /* 0x0000000c74007388 */ /* 0x0009e20000000c00 */
[----:B------:R-:W-:Y:S02]  /*3240*/  F2FP.BF16.F32.PACK_AB R17, R31, R30 ;  /* 0x0000001e1f11723e */ /* 0x000fe400000010ff */
[----:B------:R-:W-:-:S05]  /*3250*/  F2FP.BF16.F32.PACK_AB R16, R29, R28 ;  /* 0x0000001c1d10723e */ /* 0x000fca00000010ff */
[----:B------:R4:W-:Y:S01]  /*3260*/  STS.128 [R117], R16 ;  /* 0x0000001075007388 */ /* 0x0009e20000000c00 */
[----:B------:R1:W-:Y:S06]  /*3270*/  MEMBAR.ALL.CTA ;  /* 0x0000000000007992 */ /* 0x0003ec0000008000 */
[----:B-1----:R-:W1:Y:S02]  /*3280*/  FENCE.VIEW.ASYNC.S ;  /* 0x00000000000073c6 */ /* 0x002e640000000000 */
[----:B-1----:R-:W-:Y:S06]  /*3290*/  BAR.SYNC.DEFER_BLOCKING 0x2, 0x80 ;  /* 0x0082000000007b1d */ /* 0x002fec0000010000 */
[----:B------:R-:W-:Y:S05]  /*32a0*/  BRA.U !UP4, `(.L_x_41) ;  /* 0x000000010c447547 */ /* 0x000fea000b800000 */
[----:B------:R-:W-:Y:S01]  /*32b0*/  UIADD3 UR12, UP0, UPT, UR10, 0x240, URZ ;  /* 0x000002400a0c7890 */ /* 0x000fe2000ff1e0ff */
[----:B------:R-:W-:Y:S01]  /*32c0*/  PLOP3.LUT P0, PT, PT, PT, PT, 0x80, 0x8 ;  /* 0x000000000008781c */ /* 0x000fe20003f0f070 */
[----:B------:R-:W-:Y:S01]  /*32d0*/  IMAD R90, R89, 0x80, R90 ;  /* 0x00000080595a7824 */ /* 0x000fe200078e025a */
[----:B----4-:R-:W-:Y:S01]  /*32e0*/  IADD3 R4, PT, PT, R87, 0x400, RZ ;  /* 0x0000040057047810 */ /* 0x010fe20007ffe0ff */
[----:B------:R-:W-:-:S12]  /*32f0*/  UIADD3.X UR13, UPT, UPT, URZ, UR11, URZ, UP0, !UPT ;  /* 0x0000000bff0d7290 */ /* 0x000fd800087fe4ff */
.L_x_42:
[----:B------:R-:W-:Y:S02]  /*3300*/  PLOP3.LUT P1, PT, P1, P0, PT, 0xf2, 0x2f ;  /* 0x00000000002f781c */ /* 0x000fe40000f21e72 */
[----:B------:R-:W-:-:S08]  /*3310*/  @P0 R2UR P1, UR6, R127 ;  /* 0x000000007f0602ca */ /* 0x000fd00000020000 */
[----:B------:R-:W-:Y:S02]  /*3320*/  PLOP3.LUT P1, PT, P1, P0, PT, 0xf2, 0x2f ;  /* 0x00000000002f781c */ /* 0x000fe40000f21e72 */
[----:B------:R-:W-:-:S08]  /*3330*/  @P0 R2UR.OR P1, UR5, R90 ;  /* 0x000000005a0502ca */ /* 0x000fd00000120000 */
[----:B------:R-:W-:Y:S02]  /*3340*/  PLOP3.LUT P1, PT, P1, P0, PT, 0xf2, 0x2f ;  /* 0x00000000002f781c */ /* 0x000fe40000f21e72 */
[----:B------:R-:W-:-:S08]  /*3350*/  @P0 R2UR.OR P1, UR4, R4 ;  /* 0x00000000040402ca */ /* 0x000fd00000120000 */
[----:B------:R-:W-:Y:S02]  /*3360*/  @P0 PLOP3.LUT P0, PT, P1, PT, PT, 0x80, 0x8 ;  /* 0x000000000008081c */ /* 0x000fe40000f0f070 */
[----:B------:R-:W-:-:S03]  /*3370*/  PLOP3.LUT P1, PT, PT, PT, PT, 0x80, 0x8 ;  /* 0x000000000008781c */ /* 0x000fc60003f2f070 */
[----:B------:R1:W-:Y:S08]  /*3380*/  UTMASTG.2D [UR4], [UR12], desc[URZ] ;  /* 0x0000ff040c0073b5 */ /* 0x0003f00008009000 */
[----:B-1----:R-:W-:Y:S05]  /*3390*/  @P0 BRA.U.ANY `(.L_x_42) ;  /* 0xfffffffd00d80947 */ /* 0x002fea000393ffff */
[----:B------:R0:W-:Y:S01]  /*33a0*/  UTMACMDFLUSH ;  /* 0x00000000000079b7 */ /* 0x0001e20000000000 */
[----:B------:R-:W-:-:S04]  /*33b0*/  DEPBAR.LE SB0, 0x0 ;  /* 0x000080000000791a */ /* 0x000fc80000000000 */
.L_x_41:
[----:B------:R-:W-:Y:S01]  /*33c0*/  FMUL2 R92, R74.F32x2.HI_LO, -1.4426950216293334961 ;  /* 0xbfb8aa3b4a5c784a */ /* 0x000fe20001000000 */
[----:B------:R-:W-:Y:S01]  /*33d0*/  BAR.SYNC.DEFER_BLOCKING 0x2, 0x80 ;  /* 0x0082000000007b1d */ /* 0x000fe20000010000 */
[----:B----4-:R-:W-:Y:S02]  /*33e0*/  FMUL2 R10, R28.F32x2.HI_LO, -1.4426950216293334961 ;  /* 0xbfb8aa3b1c0a784a */ /* 0x010fe40001000000 */
[----:B------:R-:W-:Y:S02]  /*33f0*/  FMUL2 R22, R78.F32x2.HI_LO, -1.4426950216293334961 ;  /* 0xbfb8aa3b4e16784a */ /* 0x000fe40001000000 */
[----:B------:R-:W-:Y:S01]  /*3400*/  FMUL2 R6, R32.F32x2.HI_LO, -1.4426950216293334961 ;  /* 0xbfb8aa3b2006784a */ /* 0x000fe20001000000 */
[----:B------:R-:W-:Y:S01]  /*3410*/  MUFU.EX2 R92, R92 ;  /* 0x0000005c005c7308 */ /* 0x000fe20000000800 */
[----:B------:R-:W-:Y:S02]  /*3420*/  FMUL2 R20, R80.F32x2.HI_LO, -1.4426950216293334961 ;  /* 0xbfb8aa3b5014784a */ /* 0x000fe40001000000 */
[----:B------:R-:W-:-:S02]  /*3430*/  FMUL2 R4, R34.F32x2.HI_LO, -1.4426950216293334961 ;  /* 0xbfb8aa3b2204784a */ /* 0x000fc40001000000 */
[----:B------:R-:W-:Y:S02]  /*3440*/  FMUL2 R100, R64.F32x2.HI_LO, -1.4426950216293334961 ;  /* 0xbfb8aa3b4064784a */ /* 0x000fe40001000000 */
[----:B------:R-:W-:Y:S01]  /*3450*/  FMUL2 R90, R76.F32x2.HI_LO, -1.4426950216293334961 ;  /* 0xbfb8aa3b4c5a784a */ /* 0x000fe20001000000 */
[----:B------:R-:W1:Y:S01]  /*3460*/  MUFU.EX2 R93, R93 ;  /* 0x0000005d005d7308 */ /* 0x000e620000000800 */
[----:B------:R-:W-:Y:S02]  /*3470*/  FMUL2 R8, R30.F32x2.HI_LO, -1.4426950216293334961 ;  /* 0xbfb8aa3b1e08784a */ /* 0x000fe40001000000 */
[----:B------:R-:W-:Y:S02]  /*3480*/  FMUL2 R98, R68.F32x2.HI_LO, -1.4426950216293334961 ;  /* 0xbfb8aa3b4462784a */ /* 0x000fe40001000000 */
[----:B------:R-:W-:Y:S02]  /*3490*/  FMUL2 R96, R70.F32x2.HI_LO, -1.4426950216293334961 ;  /* 0xbfb8aa3b4660784a */ /* 0x000fe40001000000 */
[----:B------:R-:W-:Y:S01]  /*34a0*/  FMUL2 R94, R72.F32x2.HI_LO, -1.4426950216293334961 ;  /* 0xbfb8aa3b485e784a */ /* 0x000fe20001000000 */
[----:B------:R-:W-:Y:S01]  /*34b0*/  MUFU.EX2 R10, R10 ;  /* 0x0000000a000a7308 */ /* 0x000fe20000000800 */
[----:B------:R-:W-:-:S02]  /*34c0*/  FMUL2 R12, R26.F32x2.HI_LO, -1.4426950216293334961 ;  /* 0xbfb8aa3b1a0c784a */ /* 0x000fc40001000000 */
[----:B------:R-:W-:Y:S02]  /*34d0*/  FMUL2 R18, R82.F32x2.HI_LO, -1.4426950216293334961 ;  /* 0xbfb8aa3b5212784a */ /* 0x000fe40001000000 */
[----:B------:R-:W-:Y:S02]  /*34e0*/  FMUL2 R16, R84.F32x2.HI_LO, -1.4426950216293334961 ;  /* 0xbfb8aa3b5410784a */ /* 0x000fe40001000000 */
[----:B------:R-:W-:Y:S01]  /*34f0*/  FMUL2 R14, R24.F32x2.HI_LO, -1.4426950216293334961 ;  /* 0xbfb8aa3b180e784a */ /* 0x000fe20001000000 */
[----:B------:R-:W2:Y:S01]  /*3500*/  MUFU.EX2 R11, R11 ;  /* 0x0000000b000b7308 */ /* 0x000ea20000000800 */
[----:B-1----:R-:W-:-:S07]  /*3510*/  FADD2 R92, R92.F32x2.HI_LO, 1 ;  /* 0x3f8000005c5c744b */ /* 0x002fce0000200000 */
[----:B------:R-:W-:Y:S08]  /*3520*/  MUFU.EX2 R22, R22 ;  /* 0x0000001600167308 */ /* 0x000ff00000000800 */
[----:B------:R-:W1:Y:S01]  /*3530*/  MUFU.EX2 R23, R23 ;  /* 0x0000001700177308 */ /* 0x000e620000000800 */
[----:B--2---:R-:W-:-:S07]  /*3540*/  FADD2 R10, R10.F32x2.HI_LO, 1 ;  /* 0x3f8000000a0a744b */ /* 0x004fce0000200000 */
[----:B------:R-:W-:Y:S08]  /*3550*/  MUFU.EX2 R6, R6 ;  /* 0x0000000600067308 */ /* 0x000ff00000000800 */
        /* <DEDUP_REMOVED lines=38> */
[----:B------:R-:W-:Y:S08]  /*37c0*/  MUFU.RCP R92, R92 ;  /* 0x0000005c005c7308 */ /* 0x000ff00000001000 */
[----:B------:R-:W1:Y:S01]  /*37d0*/  MUFU.RCP R93, R93 ;  /* 0x0000005d005d7308 */ /* 0x000e620000001000 */
[----:B--2---:R-:W-:-:S07]  /*37e0*/  FADD2 R14, R14.F32x2.HI_LO, 1 ;  /* 0x3f8000000e0e744b */ /* 0x004fce0000200000 */
[----:B------:R-:W-:Y:S08]  /*37f0*/  MUFU.RCP R10, R10 ;  /* 0x0000000a000a7308 */ /* 0x000ff00000001000 */
[----:B------:R-:W2:Y:S01]  /*3800*/  MUFU.RCP R11, R11 ;  /* 0x0000000b000b7308 */ /* 0x000ea20000001000 */
[----:B-1----:R-:W-:-:S04]  /*3810*/  FMUL2 R92, R92.F32x2.HI_LO, R74.F32x2.HI_LO ;  /* 0x0000004a5c5c724a */ /* 0x002fc80000000000 */
[----:B------:R-:W-:-:S03]  /*3820*/  FMUL2 R92, R92.F32x2.HI_LO, R40.F32x2.HI_LO ;  /* 0x000000285c5c724a */ /* 0x000fc60000000000 */
[----:B------:R-:W-:Y:S01]  /*3830*/  MUFU.RCP R22, R22 ;  /* 0x0000001600167308 */ /* 0x000fe20000001000 */
[----:B------:R-:W-:-:S07]  /*3840*/  FMUL2 R92, R92.F32x2.HI_LO, R88.F32 ;  /* 0x000000585c5c724a */ /* 0x000fce0001000000 */
[----:B------:R-:W1:Y:S01]  /*3850*/  MUFU.RCP R23, R23 ;  /* 0x0000001700177308 */ /* 0x000e620000001000 */
[----:B--2---:R-:W-:-:S04]  /*3860*/  FMUL2 R10, R10.F32x2.HI_LO, R28.F32x2.HI_LO ;  /* 0x0000001c0a0a724a */ /* 0x004fc80000000000 */
[----:B------:R-:W-:-:S03]  /*3870*/  FMUL2 R10, R10.F32x2.HI_LO, R56.F32x2.HI_LO ;  /* 0x000000380a0a724a */ /* 0x000fc60000000000 */
[----:B------:R-:W-:Y:S01]  /*3880*/  MUFU.RCP R6, R6 ;  /* 0x0000000600067308 */ /* 0x000fe20000001000 */
[----:B------:R-:W-:-:S07]  /*3890*/  FMUL2 R10, R10.F32x2.HI_LO, R88.F32 ;  /* 0x000000580a0a724a */ /* 0x000fce0001000000 */
        /* <DEDUP_REMOVED lines=16> */
[----:B------:R-:W-:Y:S01]  /*39a0*/  FMUL2 R66, R4.F32x2.HI_LO, R66.F32x2.HI_LO ;  /* 0x000000420442724a */ /* 0x000fe20000000000 */
[----:B------:R-:W-:Y:S02]  /*39b0*/  F2FP.BF16.F32.PACK_AB R4, R11, R10 ;  /* 0x0000000a0b04723e */ /* 0x000fe400000010ff */
[----:B------:R-:W-:Y:S01]  /*39c0*/  MUFU.RCP R90, R90 ;  /* 0x0000005a005a7308 */ /* 0x000fe20000001000 */
[----:B------:R-:W-:-:S05]  /*39d0*/  FMUL2 R66, R66.F32x2.HI_LO, R88.F32 ;  /* 0x000000584242724a */ /* 0x000fca0001000000 */
[----:B------:R-:W-:Y:S02]  /*39e0*/  FMNMX.NAN R32, |R21|, |R67|, !PT ;  /* 0x4000004315207209 */ /* 0x000fe40007820200 */
[----:B------:R-:W2:Y:S01]  /*39f0*/  MUFU.RCP R91, R91 ;  /* 0x0000005b005b7308 */ /* 0x000ea20000001000 */
[----:B-1----:R-:W-:Y:S01]  /*3a00*/  FMUL2 R100, R100.F32x2.HI_LO, R64.F32x2.HI_LO ;  /* 0x000000406464724a */ /* 0x002fe20000000000 */
[----:B------:R-:W-:-:S03]  /*3a10*/  FMNMX.NAN R33, |R20|, |R66|, !PT ;  /* 0x4000004214217209 */ /* 0x000fc60007820200 */
        /* <DEDUP_REMOVED lines=11> */
[----:B------:R-:W-:Y:S08]  /*3ad0*/  MUFU.RCP R96, R96 ;  /* 0x0000006000607308 */ /* 0x000ff00000001000 */
        /* <DEDUP_REMOVED lines=11> */
[----:B--2---:R-:W-:-:S07]  /*3b90*/  FMUL2 R94, R94.F32x2.HI_LO, R72.F32x2.HI_LO ;  /* 0x000000485e5e724a */ /* 0x004fce0000000000 */
[----:B------:R-:W-:Y:S08]  /*3ba0*/  MUFU.RCP R18, R18 ;  /* 0x0000001200127308 */ /* 0x000ff00000001000 */
[----:B------:R-:W2:Y:S01]  /*3bb0*/  MUFU.RCP R19, R19 ;  /* 0x0000001300137308 */ /* 0x000ea20000001000 */
[----:B-1----:R-:W-:Y:S01]  /*3bc0*/  FMUL2 R12, R12.F32x2.HI_LO, R26.F32x2.HI_LO ;  /* 0x0000001a0c0c724a */ /* 0x002fe20000000000 */
[----:B------:R-:W-:-:S02]  /*3bd0*/  FMNMX.NAN R26, |R93|, |R11|, !PT ;  /* 0x4000000b5d1a7209 */ /* 0x000fc40007820200 */
[----:B------:R-:W-:Y:S01]  /*3be0*/  FMNMX.NAN R27, |R92|, |R10|, !PT ;  /* 0x4000000a5c1b7209 */ /* 0x000fe20007820200 */
[----:B------:R-:W-:Y:S01]  /*3bf0*/  FMUL2 R10, R6.F32x2.HI_LO, R88.F32 ;  /* 0x00000058060a724a */ /* 0x000fe20001000000 */
[----:B------:R-:W-:Y:S01]  /*3c00*/  F2FP.BF16.F32.PACK_AB R7, R67, R66 ;  /* 0x000000424307723e */ /* 0x000fe200000010ff */
[----:B------:R-:W-:Y:S01]  /*3c10*/  FMUL2 R58, R12.F32x2.HI_LO, R58.F32x2.HI_LO ;  /* 0x0000003a0c3a724a */ /* 0x000fe20000000000 */
[----:B------:R-:W-:Y:S01]  /*3c20*/  MUFU.RCP R16, R16 ;  /* 0x0000001000107308 */ /* 0x000fe20000001000 */
[-C--:B------:R-:W-:Y:S01]  /*3c30*/  FMUL2 R12, R8.F32x2.HI_LO, R88.reuse.F32 ;  /* 0x00000058080c724a */ /* 0x080fe20001000000 */
[----:B------:R-:W-:Y:S01]  /*3c40*/  FMNMX.NAN R30, |R23|, |R11|, !PT ;  /* 0x4000000b171e7209 */ /* 0x000fe20007820200 */
[----:B------:R-:W-:Y:S01]  /*3c50*/  FMUL2 R58, R58.F32x2.HI_LO, R88.F32 ;  /* 0x000000583a3a724a */ /* 0x000fe20001000000 */
[-C--:B------:R-:W-:Y:S02]  /*3c60*/  F2FP.BF16.F32.PACK_AB R6, R11, R10.reuse ;  /* 0x0000000a0b06723e */ /* 0x080fe400000010ff */
[----:B------:R-:W-:-:S02]  /*3c70*/  FMNMX.NAN R31, |R22|, |R10|, !PT ;  /* 0x4000000a161f7209 */ /* 0x000fc40007820200 */
[----:B------:R-:W1:Y:S01]  /*3c80*/  MUFU.RCP R17, R17 ;  /* 0x0000001100117308 */ /* 0x000e620000001000 */
[----:B--2---:R-:W-:Y:S01]  /*3c90*/  FMUL2 R18, R18.F32x2.HI_LO, R82.F32x2.HI_LO ;  /* 0x000000521212724a */ /* 0x004fe20000000000 */
[----:B------:R-:W-:Y:S02]  /*3ca0*/  F2FP.BF16.F32.PACK_AB R10, R23, R22 ;  /* 0x00000016170a723e */ /* 0x000fe400000010ff */
[----:B------:R-:W-:Y:S01]  /*3cb0*/  F2FP.BF16.F32.PACK_AB R11, R21, R20 ;  /* 0x00000014150b723e */ /* 0x000fe200000010ff */
[----:B------:R-:W-:Y:S01]  /*3cc0*/  FMUL2 R18, R18.F32x2.HI_LO, R48.F32x2.HI_LO ;  /* 0x000000301212724a */ /* 0x000fe20000000000 */
[----:B------:R-:W-:Y:S02]  /*3cd0*/  FMNMX.NAN R28, |R91|, |R13|, !PT ;  /* 0x4000000d5b1c7209 */ /* 0x000fe40007820200 */
[----:B------:R-:W-:Y:S01]  /*3ce0*/  MUFU.RCP R14, R14 ;  /* 0x0000000e000e7308 */ /* 0x000fe20000001000 */
[----:B------:R-:W-:Y:S01]  /*3cf0*/  FMUL2 R22, R18.F32x2.HI_LO, R88.F32 ;  /* 0x000000581216724a */ /* 0x000fe20001000000 */
[----:B------:R-:W-:-:S02]  /*3d00*/  F2FP.BF16.F32.PACK_AB R5, R13, R12 ;  /* 0x0000000c0d05723e */ /* 0x000fc400000010ff */
[----:B------:R-:W-:Y:S02]  /*3d10*/  FMNMX.NAN R29, |R90|, |R12|, !PT ;  /* 0x4000000c5a1d7209 */ /* 0x000fe40007820200 */
[----:B------:R-:W-:Y:S02]  /*3d20*/  F2FP.BF16.F32.PACK_AB R12, R101, R100 ;  /* 0x00000064650c723e */ /* 0x000fe400000010ff */
[----:B------:R-:W2:Y:S01]  /*3d30*/  MUFU.RCP R15, R15 ;  /* 0x0000000f000f7308 */ /* 0x000ea20000001000 */
[----:B-1----:R-:W-:Y:S01]  /*3d40*/  FMUL2 R16, R16.F32x2.HI_LO, R84.F32x2.HI_LO ;  /* 0x000000541010724a */ /* 0x002fe20000000000 */
[----:B------:R-:W-:Y:S02]  /*3d50*/  F2FP.BF16.F32.PACK_AB R13, R99, R98 ;  /* 0x00000062630d723e */ /* 0x000fe400000010ff */
[----:B------:R-:W-:Y:S01]  /*3d60*/  F2FP.BF16.F32.PACK_AB R8, R93, R92 ;  /* 0x0000005c5d08723e */ /* 0x000fe200000010ff */
[----:B------:R-:W-:Y:S01]  /*3d70*/  FMUL2 R16, R16.F32x2.HI_LO, R54.F32x2.HI_LO ;  /* 0x000000361010724a */ /* 0x000fe20000000000 */
[----:B------:R-:W-:-:S02]  /*3d80*/  F2FP.BF16.F32.PACK_AB R9, R91, R90 ;  /* 0x0000005a5b09723e */ /* 0x000fc400000010ff */
[----:B------:R-:W-:Y:S01]  /*3d90*/  F2FP.BF16.F32.PACK_AB R19, R59, R58 ;  /* 0x0000003a3b13723e */ /* 0x000fe200000010ff */
[----:B------:R-:W-:Y:S01]  /*3da0*/  FMUL2 R20, R16.F32x2.HI_LO, R88.F32 ;  /* 0x000000581014724a */ /* 0x000fe20001000000 */
[----:B------:R-:W-:Y:S02]  /*3db0*/  F2FP.BF16.F32.PACK_AB R16, R23, R22 ;  /* 0x000000161710723e */ /* 0x000fe400000010ff */
[----:B------:R-:W-:Y:S02]  /*3dc0*/  FMNMX3.NAN R26, |R101|, |R23|, R26, !PT ;  /* 0x40000017651a7276 */ /* 0x000fe4000782021a */
[----:B------:R-:W-:Y:S02]  /*3dd0*/  F2FP.BF16.F32.PACK_AB R17, R21, R20 ;  /* 0x000000141511723e */ /* 0x000fe400000010ff */
[----:B------:R-:W-:Y:S01]  /*3de0*/  FMNMX3.NAN R28, |R99|, |R21|, R28, !PT ;  /* 0x40000015631c7276 */ /* 0x000fe2000782021c */
[----:B--2---:R-:W-:Y:S01]  /*3df0*/  FMUL2 R14, R14.F32x2.HI_LO, R24.F32x2.HI_LO ;  /* 0x000000180e0e724a */ /* 0x004fe20000000000 */
[----:B------:R-:W-:Y:S01]  /*3e00*/  FMNMX3.NAN R29, |R98|, |R20|, R29, !PT ;  /* 0x40000014621d7276 */ /* 0x000fe2000782021d */
[----:B------:R-:W-:Y:S01]  /*3e10*/  FMUL2 R24, R94.F32x2.HI_LO, R42.F32x2.HI_LO ;  /* 0x0000002a5e18724a */ /* 0x000fe20000000000 */
[----:B------:R-:W-:Y:S01]  /*3e20*/  FMNMX3.NAN R27, |R100|, |R22|, R27, !PT ;  /* 0x40000016641b7276 */ /* 0x000fe2000782021b */
[----:B------:R-:W-:Y:S01]  /*3e30*/  FMUL2 R52, R14.F32x2.HI_LO, R52.F32x2.HI_LO ;  /* 0x000000340e34724a */ /* 0x000fe20000000000 */
[----:B------:R-:W-:Y:S01]  /*3e40*/  F2FP.BF16.F32.PACK_AB R14, R3, R2 ;  /* 0x00000002030e723e */ /* 0x000fe200000010ff */
[----:B------:R-:W-:-:S02]  /*3e50*/  FMUL2 R24, R24.F32x2.HI_LO, R88.F32 ;  /* 0x000000581818724a */ /* 0x000fc40001000000 */
[----:B------:R-:W-:-:S03]  /*3e60*/  FMUL2 R52, R52.F32x2.HI_LO, R88.F32 ;  /* 0x000000583434724a */ /* 0x000fc60001000000 */
[----:B------:R-:W-:Y:S02]  /*3e70*/  F2FP.BF16.F32.PACK_AB R15, R25, R24 ;  /* 0x00000018190f723e */ /* 0x000fe400000010ff */
[----:B------:R-:W-:Y:S02]  /*3e80*/  F2FP.BF16.F32.PACK_AB R18, R53, R52 ;  /* 0x000000343512723e */ /* 0x000fe400000010ff */
[----:B------:R-:W-:Y:S01]  /*3e90*/  FMNMX3.NAN R25, |R25|, |R59|, R32, !PT ;  /* 0x4000003b19197276 */ /* 0x000fe20007820220 */
[----:B------:R1:W-:Y:S01]  /*3ea0*/  STS.128 [R118], R12 ;  /* 0x0000000c76007388 */ /* 0x0003e20000000c00 */
[----:B------:R-:W-:Y:S02]  /*3eb0*/  FMNMX3.NAN R24, |R24|, |R58|, R33, !PT ;  /* 0x4000003a18187276 */ /* 0x000fe40007820221 */
[----:B------:R-:W-:Y:S01]  /*3ec0*/  FMNMX3.NAN R3, |R3|, |R53|, R30, !PT ;  /* 0x4000003503037276 */ /* 0x000fe2000782021e */
[----:B------:R1:W-:Y:S01]  /*3ed0*/  STS.128 [R119], R8 ;  /* 0x0000000877007388 */ /* 0x0003e20000000c00 */
[----:B------:R-:W-:-:S02]  /*3ee0*/  FMNMX3.NAN R2, |R2|, |R52|, R31, !PT ;  /* 0x4000003402027276 */ /* 0x000fc4000782021f */
[----:B------:R-:W-:Y:S01]  /*3ef0*/  FMNMX.NAN R25, R28, R25, !PT ;  /* 0x000000191c197209 */ /* 0x000fe20007820000 */
[----:B------:R1:W-:Y:S01]  /*3f00*/  STS.128 [R120], R16 ;  /* 0x0000001078007388 */ /* 0x0003e20000000c00 */
[----:B------:R-:W-:Y:S02]  /*3f10*/  FMNMX.NAN R24, R29, R24, !PT ;  /* 0x000000181d187209 */ /* 0x000fe40007820000 */
[----:B------:R-:W-:Y:S01]  /*3f20*/  FMNMX3.NAN R3, R26, R3, R25, !PT ;  /* 0x000000031a037276 */ /* 0x000fe20007820019 */
[----:B------:R1:W-:Y:S01]  /*3f30*/  STS.128 [R121], R4 ;  /* 0x0000000479007388 */ /* 0x0003e20000000c00 */
[----:B------:R-:W-:Y:S01]  /*3f40*/  FMNMX3.NAN R2, R27, R2, R24, !PT ;  /* 0x000000021b027276 */ /* 0x000fe20007820018 */
[----:B------:R2:W-:Y:S06]  /*3f50*/  MEMBAR.ALL.CTA ;  /* 0x0000000000007992 */ /* 0x0005ec0000008000 */
[----:B--2---:R-:W2:Y:S01]  /*3f60*/  FENCE.VIEW.ASYNC.S ;  /* 0x00000000000073c6 */ /* 0x004ea20000000000 */
[----:B------:R-:W-:-:S04]  /*3f70*/  FMNMX3.NAN R2, R2, R3, RZ, !PT ;  /* 0x0000000302027276 */ /* 0x000fc800078200ff */
[----:B------:R-:W-:Y:S01]  /*3f80*/  FMNMX R129, R2, R129, !PT ;  /* 0x0000008102817209 */ /* 0x000fe20007800000 */
[----:B--2---:R-:W-:Y:S06]  /*3f90*/  BAR.SYNC.DEFER_BLOCKING 0x2, 0x80 ;  /* 0x0082000000007b1d */ /* 0x004fec0000010000 */
[----:B------:R-:W-:Y:S05]  /*3fa0*/  BRA.U !UP4, `(.L_x_43) ;  /* 0x000000010c447547 */ /* 0x000fea000b800000 */
[----:B------:R-:W-:Y:S01]  /*3fb0*/  IMAD R130, R89, 0x4, R130 ;  /* 0x0000000459827824 */ /* 0x000fe200078e0282 */
[----:B------:R-:W-:Y:S01]  /*3fc0*/  UIADD3 UR12, UP0, UPT, UR10, 0x2c0, URZ ;  /* 0x000002c00a0c7890 */ /* 0x000fe2000ff1e0ff */
[----:B------:R-:W-:Y:S02]  /*3fd0*/  PLOP3.LUT P0, PT, PT, PT, PT, 0x80, 0x8 ;  /* 0x000000000008781c */ /* 0x000fe40003f0f070 */
[----:B------:R-:W-:Y:S01]  /*3fe0*/  IADD3 R2, PT, PT, R87, 0x4400, RZ ;  /* 0x0000440057027810 */ /* 0x000fe20007ffe0ff */
[----:B------:R-:W-:Y:S01]  /*3ff0*/  IMAD.SHL.U32 R130, R130, 0x10, RZ ;  /* 0x0000001082827824 */ /* 0x000fe200078e00ff */
[----:B------:R-:W-:-:S12]  /*4000*/  UIADD3.X UR13, UPT, UPT, URZ, UR11, URZ, UP0, !UPT ;  /* 0x0000000bff0d7290 */ /* 0x000fd800087fe4ff */
.L_x_44:
        /* <DEDUP_REMOVED lines=9> */
[----:B--2---:R-:W-:Y:S05]  /*40a0*/  @P0 BRA.U.ANY `(.L_x_44) ;  /* 0xfffffffd00d80947 */ /* 0x004fea000393ffff */
[----:B------:R0:W-:Y:S02]  /*40b0*/  UTMACMDFLUSH ;  /* 0x00000000000079b7 */ /* 0x0001e40000000000 */
.L_x_43:
[----:B------:R-:W-:Y:S01]  /*40c0*/  BAR.SYNC.DEFER_BLOCKING 0x2, 0x80 ;  /* 0x0082000000007b1d */ /* 0x000fe20000010000 */
[----:B------:R-:W-:Y:S01]  /*40d0*/  HFMA2 R130, -RZ, RZ, 0, 1.1920928955078125e-07 ;  /* 0x00000002ff827431 */ /* 0x000fe200000001ff */
[----:B------:R-:W-:-:S04]  /*40e0*/  PLOP3.LUT P0, PT, PT, PT, PT, 0x8, 0x80 ;  /* 0x000000000080781c */ /* 0x000fc80003f0e170 */
[----:B------:R-:W-:Y:S09]  /*40f0*/  @P2 BRA `(.L_x_45) ;  /* 0xffffffec00182947 */ /* 0x000ff2000383ffff */
[----:B------:R-:W-:Y:S01]  /*4100*/  ELECT P0, URZ, PT ;  /* 0x0000000000ff782f */ /* 0x000fe20003800000 */
[C---:B------:R-:W-:Y:S01]  /*4110*/  IMAD R3, R108.reuse, 0x8, R87 ;  /* 0x000000086c037824 */ /* 0x040fe200078e0257 */
[----:B------:R-:W-:Y:S01]  /*4120*/  SHF.L.U32 R2, R107, 0x1f, RZ ;  /* 0x0000001f6b027819 */ /* 0x000fe200000006ff */
[----:B------:R-:W-:Y:S01]  /*4130*/  BSSY B0, `(.L_x_46) ;  /* 0x0000006000007945 */ /* 0x000fe20003800000 */
[----:B------:R-:W-:-:S09]  /*4140*/  LEA R91, R108, R87, 0x4 ;  /* 0x000000576c5b7211 */ /* 0x000fd200078e20ff */
[----:B-1----:R-:W-:-:S04]  /*4150*/  @P0 IMAD.MOV.U32 R5, RZ, RZ, 0x1 ;  /* 0x00000001ff050424 */ /* 0x002fc800078e00ff */
[----:B------:R1:W-:Y:S01]  /*4160*/  @P0 SYNCS.ARRIVE.TRANS64.ART0 RZ, [R126+URZ+0x60], R5 ;  /* 0x000060057eff09a7 */ /* 0x0003e200085000ff */
[----:B------:R-:W2:Y:S02]  /*4170*/  SYNCS.PHASECHK.TRANS64.TRYWAIT P0, [R3+URZ+0x70], R2 ;  /* 0x00007002030075a7 */ /* 0x000ea400080011ff */
[----:B-12---:R-:W-:Y:S05]  /*4180*/  @!P0 BRA `(.L_x_47) ;  /* 0x0000000800c08947 */ /* 0x006fea0003800000 */
.L_x_79:
[----:B------:R-:W-:Y:S05]  /*4190*/  BSYNC B0 ;  /* 0x0000000000007941 */ /* 0x000fea0003800000 */
.L_x_46:
[----:B------:R-:W2:Y:S01]  /*41a0*/  LDS.128 R88, [R91+0x30c10] ;  /* 0x030c10005b587984 */ /* 0x000ea20000000c00 */
[----:B------:R-:W-:Y:S01]  /*41b0*/  CREDUX.MAXABS.F32.NAN UR4, R129 ;  /* 0x00000000810472cc */ /* 0x000fe20000006400 */
[----:B------:R-:W-:Y:S01]  /*41c0*/  BSSY.RECONVERGENT B0, `(.L_x_48) ;  /* 0x0000014000007945 */ /* 0x000fe20003800200 */
[----:B------:R-:W-:Y:S01]  /*41d0*/  ISETP.NE.AND P0, PT, R102, RZ, PT ;  /* 0x000000ff6600720c */ /* 0x000fe20003f05270 */
[----:B------:R3:W-:Y:S06]  /*41e0*/  MEMBAR.ALL.CTA ;  /* 0x0000000000007992 */ /* 0x0007ec0000008000 */
[----:B---3--:R-:W3:Y:S01]  /*41f0*/  FENCE.VIEW.ASYNC.S ;  /* 0x00000000000073c6 */ /* 0x008ee20000000000 */
[----:B------:R-:W-:-:S02]  /*4200*/  VIADD R106, R106, 0x1 ;  /* 0x000000016a6a7836 */ /* 0x000fc40000000000 */
[----:B------:R-:W-:Y:S02]  /*4210*/  VIADD R108, R108, 0x1 ;  /* 0x000000016c6c7836 */ /* 0x000fe40000000000 */
[----:B-1----:R-:W-:Y:S01]  /*4220*/  IMAD.U32 R5, RZ, RZ, UR4 ;  /* 0x00000004ff057e24 */ /* 0x002fe2000f8e00ff */
[----:B---3--:R1:W-:Y:S04]  /*4230*/  SYNCS.ARRIVE.TRANS64.ART0 RZ, [R3+URZ+0x80], R0 ;  /* 0x0000800003ff79a7 */ /* 0x0083e800085000ff */
[----:B------:R1:W-:Y:S01]  /*4240*/  @!P0 STS [R122+0x30c00], R5 ;  /* 0x030c00057a008388 */ /* 0x0003e20000000800 */
[----:B------:R-:W-:Y:S01]  /*4250*/  BAR.SYNC.DEFER_BLOCKING 0x2, 0x80 ;  /* 0x0082000000007b1d */ /* 0x000fe20000010000 */
[----:B------:R-:W-:-:S13]  /*4260*/  LOP3.LUT P0, RZ, R124, R102, RZ, 0xfc, !PT ;  /* 0x000000667cff7212 */ /* 0x000fda000780fcff */
[----:B------:R-:W-:Y:S05]  /*4270*/  @P0 BRA `(.L_x_49) ;  /* 0x0000000000200947 */ /* 0x000fea0003800000 */
[----:B------:R-:W-:Y:S01]  /*4280*/  IMAD.U32 R87, RZ, RZ, UR7 ;  /* 0x00000007ff577e24 */ /* 0x000fe2000f8e00ff */
[----:B------:R-:W3:Y:S04]  /*4290*/  LDCU.64 UR4, c[0x0][0x740] ;  /* 0x0000e800ff0477ac */ /* 0x000ee80008000a00 */
[----:B-1----:R-:W1:Y:S01]  /*42a0*/  LDS.128 R4, [R87+0x30c00] ;  /* 0x030c000057047984 */ /* 0x002e620000000c00 */
[----:B---3--:R-:W-:-:S04]  /*42b0*/  LEA R2, P0, R103, UR4, 0x2 ;  /* 0x0000000467027c11 */ /* 0x008fc8000f8010ff */
[----:B------:R-:W-:Y:S02]  /*42c0*/  LEA.HI.X R3, R103, UR5, R86, 0x2, P0 ;  /* 0x0000000567037c11 */ /* 0x000fe400080f1456 */
[----:B-1----:R-:W-:-:S04]  /*42d0*/  FMNMX3 R4, R4, RZ, R5, !PT ;  /* 0x000000ff04047276 */ /* 0x002fc80007800005 */
[----:B------:R-:W-:-:S05]  /*42e0*/  FMNMX3 R7, R4, R6, R7, !PT ;  /* 0x0000000604077276 */ /* 0x000fca0007800007 */
[----:B------:R3:W-:Y:S02]  /*42f0*/  REDG.E.MAX.S32.STRONG.GPU desc[UR14][R2.64], R7 ;  /* 0x000000070200798e */ /* 0x0007e4000d12e30e */
.L_x_49:
[----:B------:R-:W-:Y:S05]  /*4300*/  BSYNC.RECONVERGENT B0 ;  /* 0x0000000000007941 */ /* 0x000fea0003800200 */
.L_x_48:
[----:B--2---:R-:W-:Y:S02]  /*4310*/  ISETP.NE.AND P0, PT, R91, 0x1, PT ;  /* 0x000000015b00780c */ /* 0x004fe40003f05270 */
[----:B------:R-:W-:Y:S02]  /*4320*/  ISETP.NE.AND P1, PT, R108, 0x2, PT ;  /* 0x000000026c00780c */ /* 0x000fe40003f25270 */
[----:B------:R-:W-:Y:S02]  /*4330*/  ISETP.NE.AND P2, PT, R106, 0x2, PT ;  /* 0x000000026a00780c */ /* 0x000fe40003f45270 */
[----:B------:R-:W-:Y:S02]  /*4340*/  SEL R4, RZ, 0x1, P1 ;  /* 0x00000001ff047807 */ /* 0x000fe40000800000 */
[----:B---3--:R-:W-:Y:S02]  /*4350*/  SEL R2, RZ, 0x1, P2 ;  /* 0x00000001ff027807 */ /* 0x008fe40001000000 */
[----:B------:R-:W-:-:S02]  /*4360*/  LOP3.LUT R107, R107, R4, RZ, 0x3c, !PT ;  /* 0x000000046b6b7212 */ /* 0x000fc400078e3cff */
[----:B------:R-:W-:Y:S02]  /*4370*/  LOP3.LUT R105, R105, R2, RZ, 0x3c, !PT ;  /* 0x0000000269697212 */ /* 0x000fe400078e3cff */
[----:B------:R-:W-:Y:S02]  /*4380*/  SEL R108, R108, RZ, P1 ;  /* 0x000000ff6c6c7207 */ /* 0x000fe40000800000 */
[----:B------:R-:W-:Y:S01]  /*4390*/  SEL R106, R106, RZ, P2 ;  /* 0x000000ff6a6a7207 */ /* 0x000fe20001000000 */
[----:B------:R-:W-:Y:S06]  /*43a0*/  @!P0 BRA `(.L_x_50) ;  /* 0xffffffe800248947 */ /* 0x000fec000383ffff */
.L_x_39:
[----:B------:R-:W-:Y:S05]  /*43b0*/  BRA.U !UP4, `(.L_x_51) ;  /* 0x000000010c1c7547 */ /* 0x000fea000b800000 */
[----:B------:R-:W3:Y:S01]  /*43c0*/  S2UR UR4, SR_CgaCtaId ;  /* 0x00000000000479c3 */ /* 0x000ee20000008800 */
[----:B------:R-:W-:Y:S02]  /*43d0*/  ELECT P0, URZ, PT ;  /* 0x0000000000ff782f */ /* 0x000fe40003800000 */
[----:B------:R-:W-:Y:S01]  /*43e0*/  MOV R2, 0x1 ;  /* 0x0000000100027802 */ /* 0x000fe20000000f00 */
[----:B------:R-:W-:-:S04]  /*43f0*/  UMOV UR5, 0x40 ;  /* 0x0000004000057882 */ /* 0x000fc80000000000 */
[----:B------:R-:W-:Y:S01]  /*4400*/  UVIRTCOUNT.DEALLOC.SMPOOL 0x80 ;  /* 0x000000800000784c */ /* 0x000fe20000000000 */
[----:B---3--:R-:W-:-:S09]  /*4410*/  ULEA UR4, UR4, UR5, 0x18 ;  /* 0x0000000504047291 */ /* 0x008fd2000f8ec0ff */
[----:B------:R3:W-:Y:S03]  /*4420*/  @P0 STS.U8 [UR4], R2 ;  /* 0x00000002ff000988 */ /* 0x0007e60008000004 */
.L_x_51:
[----:B------:R-:W-:Y:S06]  /*4430*/  BAR.SYNC.DEFER_BLOCKING 0x2, 0x80 ;  /* 0x0082000000007b1d */ /* 0x000fec0000010000 */
[----:B------:R-:W-:Y:S05]  /*4440*/  BRA.U !UP4, `(.L_x_52) ;  /* 0x000000010c9c7547 */ /* 0x000fea000b800000 */
[----:B------:R-:W4:Y:S01]  /*4450*/  S2UR UR5, SR_CgaCtaId ;  /* 0x00000000000579c3 */ /* 0x000f220000008800 */
[----:B------:R-:W-:Y:S01]  /*4460*/  NOP ;  /* 0x0000000000007918 */ /* 0x000fe20000000000 */
[----:B------:R-:W-:Y:S01]  /*4470*/  UMOV UR4, 0x50 ;  /* 0x0000005000047882 */ /* 0x000fe20000000000 */
[----:B------:R-:W-:Y:S01]  /*4480*/  LOP3.LUT R4, R123, 0xffff, RZ, 0xc0, !PT ;  /* 0x0000ffff7b047812 */ /* 0x000fe200078ec0ff */
[----:B-1----:R-:W-:-:S03]  /*4490*/  IMAD.MOV.U32 R3, RZ, RZ, 0xffff ;  /* 0x0000ffffff037424 */ /* 0x002fc600078e00ff */
[----:B------:R-:W-:-:S04]  /*44a0*/  SHF.R.U32.HI R4, RZ, 0x5, R4 ;  /* 0x00000005ff047819 */ /* 0x000fc80000011604 */
[----:B------:R-:W-:Y:S01]  /*44b0*/  SHF.L.U32 R3, R3, R4, RZ ;  /* 0x0000000403037219 */ /* 0x000fe200000006ff */
[----:B------:R-:W-:-:S05]  /*44c0*/  VIADD R5, R4, 0x10 ;  /* 0x0000001004057836 */ /* 0x000fca0000000000 */
[----:B------:R-:W-:Y:S01]  /*44d0*/  SHF.L.U32 R0, R0, R5, RZ ;  /* 0x0000000500007219 */ /* 0x000fe200000006ff */
[----:B----4-:R-:W-:-:S03]  /*44e0*/  ULEA UR5, UR5, UR4, 0x18 ;  /* 0x0000000405057291 */ /* 0x010fc6000f8ec0ff */
[----:B------:R-:W-:-:S04]  /*44f0*/  LOP3.LUT R5, R0, R3, RZ, 0xfc, !PT ;  /* 0x0000000300057212 */ /* 0x000fc800078efcff */
[C---:B------:R-:W-:Y:S02]  /*4500*/  LOP3.LUT R3, R5.reuse, 0xffff, RZ, 0xc0, !PT ;  /* 0x0000ffff05037812 */ /* 0x040fe400078ec0ff */
[----:B---3--:R-:W1:Y:S02]  /*4510*/  LDS R2, [UR5] ;  /* 0x00000005ff027984 */ /* 0x008e640008000800 */
[----:B-1----:R-:W-:-:S04]  /*4520*/  LOP3.LUT R0, R5, 0xffff, R2, 0x80, !PT ;  /* 0x0000ffff05007812 */ /* 0x002fc800078e8002 */
[----:B------:R-:W-:-:S13]  /*4530*/  ISETP.NE.AND P0, PT, R0, R3, PT ;  /* 0x000000030000720c */ /* 0x000fda0003f05270 */
[----:B------:R-:W-:Y:S05]  /*4540*/  @P0 BRA `(.L_x_53) ;  /* 0x0000000000500947 */ /* 0x000fea0003800000 */
[----:B------:R-:W-:Y:S02]  /*4550*/  SHF.R.U32.HI R0, RZ, 0x10, R2 ;  /* 0x00000010ff007819 */ /* 0x000fe40000011602 */
[----:B------:R-:W-:-:S04]  /*4560*/  SHF.R.U32.HI R3, RZ, 0x10, R5 ;  /* 0x00000010ff037819 */ /* 0x000fc80000011605 */
[----:B------:R-:W-:-:S04]  /*4570*/  LOP3.LUT R0, R0, R3, RZ, 0xc0, !PT ;  /* 0x0000000300007212 */ /* 0x000fc800078ec0ff */
[----:B------:R-:W-:-:S13]  /*4580*/  ISETP.NE.AND P0, PT, R0, R3, PT ;  /* 0x000000030000720c */ /* 0x000fda0003f05270 */
[----:B------:R-:W-:Y:S05]  /*4590*/  @P0 BRA `(.L_x_54) ;  /* 0x0000000000300947 */ /* 0x000fea0003800000 */
[----:B------:R-:W-:Y:S01]  /*45a0*/  R2UR UR8, R5 ;  /* 0x00000000050872ca */ /* 0x000fe200000e0000 */
[----:B------:R-:W1:Y:S01]  /*45b0*/  S2R R2, SR_LANEID ;  /* 0x0000000000027919 */ /* 0x000e620000000000 */
[----:B------:R-:W-:Y:S02]  /*45c0*/  VOTEU.ANY UR6, UPT, PT ;  /* 0x0000000000067886 */ /* 0x000fe400038e0100 */
[----:B------:R-:W-:-:S09]  /*45d0*/  UFLO.U32 UR6, UR6 ;  /* 0x00000006000672bd */ /* 0x000fd200080e0000 */
[----:B------:R-:W-:-:S06]  /*45e0*/  ULOP3.LUT UR8, URZ, UR8, URZ, 0x33, !UPT ;  /* 0x00000008ff087292 */ /* 0x000fcc000f8e33ff */
[----:B------:R-:W-:-:S04]  /*45f0*/  IMAD.U32 R0, RZ, RZ, UR8 ;  /* 0x00000008ff007e24 */ /* 0x000fc8000f8e00ff */
[----:B------:R-:W3:Y:S02]  /*4600*/  REDUX UR4, R0 ;  /* 0x00000000000473c4 */ /* 0x000ee40000000000 */
[----:B------:R4:W-:Y:S01]  /*4610*/  UTCATOMSWS.AND URZ, UR8 ;  /* 0x0000000800ff79e3 */ /* 0x0009e20008000000 */
[----:B-1----:R-:W-:Y:S01]  /*4620*/  ISETP.EQ.U32.AND P0, PT, R2, UR6, PT ;  /* 0x0000000602007c0c */ /* 0x002fe2000bf02070 */
[----:B---3--:R-:W-:-:S12]  /*4630*/  IMAD.U32 R2, RZ, RZ, UR4 ;  /* 0x00000004ff027e24 */ /* 0x008fd8000f8e00ff */
[----:B------:R4:W-:Y:S01]  /*4640*/  @P0 ATOMS.AND RZ, [UR5], R2 ;  /* 0x00000002ffff098c */ /* 0x0009e2000a800005 */
[----:B------:R-:W-:Y:S05]  /*4650*/  BRA `(.L_x_55) ;  /* 0x0000000000147947 */ /* 0x000fea0003800000 */
.L_x_54:
[----:B------:R-:W-:Y:S02]  /*4660*/  MOV R2, 0x4680 ;  /* 0x0000468000027802 */ /* 0x000fe40000000f00 */
[----:B--2---:R-:W-:Y:S05]  /*4670*/  CALL.REL.NOINC `($__internal_0_$__cuda_sm10x_tcgen05_guardrail_trap_col_being_dealloced_not_returned_by_alloc) ;  /* 0x0000000400a07944 */ /* 0x004fea0003c00000 */
[----:B------:R-:W-:Y:S05]  /*4680*/  BRA `(.L_x_55) ;  /* 0x0000000000087947 */ /* 0x000fea0003800000 */
.L_x_53:
[----:B------:R-:W-:Y:S02]  /*4690*/  MOV R2, 0x46b0 ;  /* 0x000046b000027802 */ /* 0x000fe40000000f00 */
[----:B--2---:R-:W-:Y:S05]  /*46a0*/  CALL.REL.NOINC `($__internal_2_$__cuda_sm10x_tcgen05_guardrail_trap_unallocated_columns_being_dealloced) ;  /* 0x0000000400ac7944 */ /* 0x004fea0003c00000 */
.L_x_55:
[----:B------:R-:W-:Y:S01]  /*46b0*/  NOP ;  /* 0x0000000000007918 */ /* 0x000fe20000000000 */
.L_x_52:
[----:B------:R-:W-:-:S04]  /*46c0*/  DEPBAR.LE SB0, 0x0 ;  /* 0x000080000000791a */ /* 0x000fc80000000000 */
[----:B------:R-:W-:-:S04]  /*46d0*/  DEPBAR.LE SB0, 0x0 ;  /* 0x000080000000791a */ /* 0x000fc80000000000 */
[----:B----4-:R-:W-:Y:S05]  /*46e0*/  EXIT ;  /* 0x000000000000794d */ /* 0x010fea0003800000 */
.L_x_9:
[----:B------:R-:W-:-:S07]  /*46f0*/  MOV R20, R21 ;  /* 0x0000001500147202 */ /* 0x000fce0000000f00 */
.L_x_56:
[----:B----4-:R4:W3:Y:S02]  /*4700*/  SYNCS.PHASECHK.TRANS64.TRYWAIT P0, [R14+URZ+0x80], R21 ;  /* 0x000080150e0075a7 */ /* 0x0108e400080011ff */
[----:B---3--:R-:W-:Y:S05]  /*4710*/  @!P0 NANOSLEEP.SYNCS 0x989680 ;  /* 0x009896800000895d */ /* 0x008fea0003900000 */
[----:B------:R-:W3:Y:S02]  /*4720*/  @!P0 SYNCS.PHASECHK.TRANS64 P0, [R14+URZ+0x80], R21 ;  /* 0x000080150e0085a7 */ /* 0x000ee400080010ff */
[----:B---3--:R-:W-:Y:S05]  /*4730*/  @!P0 BRA `(.L_x_56) ;  /* 0xfffffffc00f08947 */ /* 0x008fea000383ffff */
[----:B------:R-:W-:Y:S05]  /*4740*/  BRA `(.L_x_57) ;  /* 0xffffffc4005c7947 */ /* 0x000fea000383ffff */
.L_x_11:
[----:B------:R-:W-:-:S07]  /*4750*/  MOV R7, R6 ;  /* 0x0000000600077202 */ /* 0x000fce0000000f00 */
.L_x_58:
[----:B--2---:R2:W3:Y:S02]  /*4760*/  SYNCS.PHASECHK.TRANS64.TRYWAIT P0, [R2+URZ+0x80], R7 ;  /* 0x00008007020075a7 */ /* 0x0044e400080011ff */
[----:B---3--:R-:W-:Y:S05]  /*4770*/  @!P0 NANOSLEEP.SYNCS 0x989680 ;  /* 0x009896800000895d */ /* 0x008fea0003900000 */
[----:B------:R-:W3:Y:S02]  /*4780*/  @!P0 SYNCS.PHASECHK.TRANS64 P0, [R2+URZ+0x80], R7 ;  /* 0x00008007020085a7 */ /* 0x000ee400080010ff */
[----:B---3--:R-:W-:Y:S05]  /*4790*/  @!P0 BRA `(.L_x_58) ;  /* 0xfffffffc00f08947 */ /* 0x008fea000383ffff */
[----:B------:R-:W-:Y:S05]  /*47a0*/  BRA `(.L_x_59) ;  /* 0xffffffc800007947 */ /* 0x000fea000383ffff */
.L_x_12:
[----:B------:R-:W-:-:S07]  /*47b0*/  MOV R13, R12 ;  /* 0x0000000c000d7202 */ /* 0x000fce0000000f00 */
.L_x_60:
[----:B--2---:R2:W3:Y:S02]  /*47c0*/  SYNCS.PHASECHK.TRANS64.TRYWAIT P0, [R8+URZ+0x80], R13 ;  /* 0x0000800d080075a7 */ /* 0x0044e400080011ff */
[----:B---3--:R-:W-:Y:S05]  /*47d0*/  @!P0 NANOSLEEP.SYNCS 0x989680 ;  /* 0x009896800000895d */ /* 0x008fea0003900000 */
[----:B------:R-:W3:Y:S02]  /*47e0*/  @!P0 SYNCS.PHASECHK.TRANS64 P0, [R8+URZ+0x80], R13 ;  /* 0x0000800d080085a7 */ /* 0x000ee400080010ff */
[----:B---3--:R-:W-:Y:S05]  /*47f0*/  @!P0 BRA `(.L_x_60) ;  /* 0xfffffffc00f08947 */ /* 0x008fea000383ffff */
[----:B------:R-:W-:Y:S05]  /*4800*/  BRA `(.L_x_4) ;  /* 0xffffffc800347947 */ /* 0x000fea000383ffff */
.L_x_14:
[----:B------:R-:W-:-:S07]  /*4810*/  MOV R0, UR23 ;  /* 0x0000001700007c02 */ /* 0x000fce0008000f00 */
.L_x_61:
[----:B---3--:R3:W4:Y:S02]  /*4820*/  SYNCS.PHASECHK.TRANS64.TRYWAIT P0, [R0+URZ+0x70], RZ ;  /* 0x000070ff000075a7 */ /* 0x00872400080011ff */
[----:B----4-:R-:W-:Y:S05]  /*4830*/  @!P0 NANOSLEEP.SYNCS 0x989680 ;  /* 0x009896800000895d */ /* 0x010fea0003900000 */
[----:B------:R-:W4:Y:S02]  /*4840*/  @!P0 SYNCS.PHASECHK.TRANS64 P0, [R0+URZ+0x70], RZ ;  /* 0x000070ff000085a7 */ /* 0x000f2400080010ff */
[----:B----4-:R-:W-:Y:S05]  /*4850*/  @!P0 BRA `(.L_x_61) ;  /* 0xfffffffc00f08947 */ /* 0x010fea000383ffff */
[----:B------:R-:W-:Y:S05]  /*4860*/  BRA `(.L_x_62) ;  /* 0xffffffc800387947 */ /* 0x000fea000383ffff */
.L_x_17:
[----:B------:R-:W-:Y:S02]  /*4870*/  MOV R4, UR16 ;  /* 0x0000001000047c02 */ /* 0x000fe40008000f00 */
[----:B------:R-:W-:Y:S02]  /*4880*/  MOV R5, UR16 ;  /* 0x0000001000057c02 */ /* 0x000fe40008000f00 */
[----:B------:R-:W-:-:S07]  /*4890*/  MOV R0, UR5 ;  /* 0x0000000500007c02 */ /* 0x000fce0008000f00 */
.L_x_63:
[----:B--2---:R2:W3:Y:S02]  /*48a0*/  SYNCS.PHASECHK.TRANS64.TRYWAIT P0, [R0+URZ+0x28], R5 ;  /* 0x00002805000075a7 */ /* 0x0044e400080011ff */
[----:B---3--:R-:W-:Y:S05]  /*48b0*/  @!P0 NANOSLEEP.SYNCS 0x989680 ;  /* 0x009896800000895d */ /* 0x008fea0003900000 */
[----:B------:R-:W3:Y:S02]  /*48c0*/  @!P0 SYNCS.PHASECHK.TRANS64 P0, [R0+URZ+0x28], R5 ;  /* 0x00002805000085a7 */ /* 0x000ee400080010ff */
[----:B---3--:R-:W-:Y:S05]  /*48d0*/  @!P0 BRA `(.L_x_63) ;  /* 0xfffffffc00f08947 */ /* 0x008fea000383ffff */
[----:B------:R-:W-:Y:S05]  /*48e0*/  BRA `(.L_x_16) ;  /* 0xffffffc800f07947 */ /* 0x000fea000383ffff */
.L_x_19:
[----:B------:R-:W-:-:S07]  /*48f0*/  MOV R5, R4 ;  /* 0x0000000400057202 */ /* 0x000fce0000000f00 */
.L_x_64:
[----:B---3--:R3:W4:Y:S02]  /*4900*/  SYNCS.PHASECHK.TRANS64.TRYWAIT P0, [R3+URZ+0x70], R5 ;  /* 0x00007005030075a7 */ /* 0x00872400080011ff */
[----:B----4-:R-:W-:Y:S05]  /*4910*/  @!P0 NANOSLEEP.SYNCS 0x989680 ;  /* 0x009896800000895d */ /* 0x010fea0003900000 */
[----:B------:R-:W4:Y:S02]  /*4920*/  @!P0 SYNCS.PHASECHK.TRANS64 P0, [R3+URZ+0x70], R5 ;  /* 0x00007005030085a7 */ /* 0x000f2400080010ff */
[----:B----4-:R-:W-:Y:S05]  /*4930*/  @!P0 BRA `(.L_x_64) ;  /* 0xfffffffc00f08947 */ /* 0x010fea000383ffff */
[----:B------:R-:W-:Y:S05]  /*4940*/  BRA `(.L_x_65) ;  /* 0xffffffcc00407947 */ /* 0x000fea000383ffff */
.L_x_21:
[----:B------:R-:W-:Y:S02]  /*4950*/  MOV R2, UR4 ;  /* 0x0000000400027c02 */ /* 0x000fe40008000f00 */
[----:B------:R-:W-:Y:S02]  /*4960*/  MOV R3, UR4 ;  /* 0x0000000400037c02 */ /* 0x000fe40008000f00 */
[----:B------:R-:W-:-:S07]  /*4970*/  MOV R0, UR5 ;  /* 0x0000000500007c02 */ /* 0x000fce0008000f00 */
.L_x_66:
[----:B---3--:R3:W4:Y:S02]  /*4980*/  SYNCS.PHASECHK.TRANS64.TRYWAIT P0, [R0+URZ+0x28], R3 ;  /* 0x00002803000075a7 */ /* 0x00872400080011ff */
[----:B----4-:R-:W-:Y:S05]  /*4990*/  @!P0 NANOSLEEP.SYNCS 0x989680 ;  /* 0x009896800000895d */ /* 0x010fea0003900000 */
[----:B------:R-:W4:Y:S02]  /*49a0*/  @!P0 SYNCS.PHASECHK.TRANS64 P0, [R0+URZ+0x28], R3 ;  /* 0x00002803000085a7 */ /* 0x000f2400080010ff */
[----:B----4-:R-:W-:Y:S05]  /*49b0*/  @!P0 BRA `(.L_x_66) ;  /* 0xfffffffc00f08947 */ /* 0x010fea000383ffff */
[----:B------:R-:W-:Y:S05]  /*49c0*/  BRA `(.L_x_67) ;  /* 0xffffffcc00b47947 */ /* 0x000fea000383ffff */
.L_x_23:
[----:B------:R-:W-:-:S07]  /*49d0*/  MOV R2, UR12 ;  /* 0x0000000c00027c02 */ /* 0x000fce0008000f00 */
.L_x_68:
[----:B---3--:R3:W4:Y:S02]  /*49e0*/  SYNCS.PHASECHK.TRANS64.TRYWAIT P0, [R2+URZ+0x70], RZ ;  /* 0x000070ff020075a7 */ /* 0x00872400080011ff */
[----:B----4-:R-:W-:Y:S05]  /*49f0*/  @!P0 NANOSLEEP.SYNCS 0x989680 ;  /* 0x009896800000895d */ /* 0x010fea0003900000 */
[----:B------:R-:W4:Y:S02]  /*4a00*/  @!P0 SYNCS.PHASECHK.TRANS64 P0, [R2+URZ+0x70], RZ ;  /* 0x000070ff020085a7 */ /* 0x000f2400080010ff */
[----:B----4-:R-:W-:Y:S05]  /*4a10*/  @!P0 BRA `(.L_x_68) ;  /* 0xfffffffc00f08947 */ /* 0x010fea000383ffff */
[----:B------:R-:W-:Y:S05]  /*4a20*/  BRA `(.L_x_69) ;  /* 0xffffffcc00cc7947 */ /* 0x000fea000383ffff */
.L_x_26:
[----:B------:R-:W-:Y:S02]  /*4a30*/  MOV R0, UR18 ;  /* 0x0000001200007c02 */ /* 0x000fe40008000f00 */
[----:B------:R-:W-:-:S07]  /*4a40*/  MOV R3, R2 ;  /* 0x0000000200037202 */ /* 0x000fce0000000f00 */
.L_x_70:
[----:B---3--:R3:W4:Y:S02]  /*4a50*/  SYNCS.PHASECHK.TRANS64.TRYWAIT P0, [R0+URZ+0x60], R3 ;  /* 0x00006003000075a7 */ /* 0x00872400080011ff */
[----:B----4-:R-:W-:Y:S05]  /*4a60*/  @!P0 NANOSLEEP.SYNCS 0x989680 ;  /* 0x009896800000895d */ /* 0x010fea0003900000 */
[----:B------:R-:W4:Y:S02]  /*4a70*/  @!P0 SYNCS.PHASECHK.TRANS64 P0, [R0+URZ+0x60], R3 ;  /* 0x00006003000085a7 */ /* 0x000f2400080010ff */
[----:B----4-:R-:W-:Y:S05]  /*4a80*/  @!P0 BRA `(.L_x_70) ;  /* 0xfffffffc00f08947 */ /* 0x010fea000383ffff */
[----:B------:R-:W-:Y:S05]  /*4a90*/  BRA `(.L_x_25) ;  /* 0xffffffd000f07947 */ /* 0x000fea000383ffff */
.L_x_28:
[----:B------:R-:W-:Y:S02]  /*4aa0*/  MOV R2, UR23 ;  /* 0x0000001700027c02 */ /* 0x000fe40008000f00 */
[----:B------:R-:W-:Y:S02]  /*4ab0*/  MOV R3, UR23 ;  /* 0x0000001700037c02 */ /* 0x000fe40008000f00 */
[----:B------:R-:W-:Y:S07]  /*4ac0*/  MOV R0, UR13 ;  /* 0x0000000d00007c02 */ /* 0x000fee0008000f00 */
.L_x_71:
[----:B---3--:R3:W4:Y:S02]  /*4ad0*/  SYNCS.PHASECHK.TRANS64.TRYWAIT P1, [R0+URZ], R3 ;  /* 0x00000003000075a7 */ /* 0x00872400080211ff */
[----:B----4-:R-:W-:Y:S05]  /*4ae0*/  @!P1 NANOSLEEP.SYNCS 0x989680 ;  /* 0x009896800000995d */ /* 0x010fea0003900000 */
[----:B------:R-:W4:Y:S02]  /*4af0*/  @!P1 SYNCS.PHASECHK.TRANS64 P1, [R0+URZ], R3 ;  /* 0x00000003000095a7 */ /* 0x000f2400080210ff */
[----:B----4-:R-:W-:Y:S05]  /*4b00*/  @!P1 BRA `(.L_x_71) ;  /* 0xfffffffc00f09947 */ /* 0x010fea000383ffff */
[----:B------:R-:W-:Y:S05]  /*4b10*/  BRA `(.L_x_27) ;  /* 0xffffffd400647947 */ /* 0x000fea000383ffff */
.L_x_30:
[----:B------:R-:W-:-:S07]  /*4b20*/  MOV R2, R3 ;  /* 0x0000000300027202 */ /* 0x000fce0000000f00 */
.L_x_72:
[----:B----4-:R4:W3:Y:S02]  /*4b30*/  SYNCS.PHASECHK.TRANS64.TRYWAIT P0, [R0+URZ+0x70], R3 ;  /* 0x00007003000075a7 */ /* 0x0108e400080011ff */
[----:B---3--:R-:W-:Y:S05]  /*4b40*/  @!P0 NANOSLEEP.SYNCS 0x989680 ;  /* 0x009896800000895d */ /* 0x008fea0003900000 */
[----:B------:R-:W3:Y:S02]  /*4b50*/  @!P0 SYNCS.PHASECHK.TRANS64 P0, [R0+URZ+0x70], R3 ;  /* 0x00007003000085a7 */ /* 0x000ee400080010ff */
[----:B---3--:R-:W-:Y:S05]  /*4b60*/  @!P0 BRA `(.L_x_72) ;  /* 0xfffffffc00f08947 */ /* 0x008fea000383ffff */
[----:B------:R-:W-:Y:S05]  /*4b70*/  BRA `(.L_x_73) ;  /* 0xffffffd400e87947 */ /* 0x000fea000383ffff */
.L_x_32:
[----:B------:R-:W-:-:S07]  /*4b80*/  MOV R3, R2 ;  /* 0x0000000200037202 */ /* 0x000fce0000000f00 */
.L_x_74:
[----:B---3--:R3:W4:Y:S02]  /*4b90*/  SYNCS.PHASECHK.TRANS64.TRYWAIT P0, [R0+URZ+0x60], R3 ;  /* 0x00006003000075a7 */ /* 0x00872400080011ff */
[----:B----4-:R-:W-:Y:S05]  /*4ba0*/  @!P0 NANOSLEEP.SYNCS 0x989680 ;  /* 0x009896800000895d */ /* 0x010fea0003900000 */
[----:B------:R-:W4:Y:S02]  /*4bb0*/  @!P0 SYNCS.PHASECHK.TRANS64 P0, [R0+URZ+0x60], R3 ;  /* 0x00006003000085a7 */ /* 0x000f2400080010ff */
[----:B----4-:R-:W-:Y:S05]  /*4bc0*/  @!P0 BRA `(.L_x_74) ;  /* 0xfffffffc00f08947 */ /* 0x010fea000383ffff */
[----:B------:R-:W-:Y:S05]  /*4bd0*/  BRA `(.L_x_22) ;  /* 0xffffffd8003c7947 */ /* 0x000fea000383ffff */
.L_x_38:
[----:B-1----:R1:W4:Y:S02]  /*4be0*/  SYNCS.PHASECHK.TRANS64.TRYWAIT P0, [R87+URZ+0x70], RZ ;  /* 0x000070ff570075a7 */ /* 0x00232400080011ff */
[----:B----4-:R-:W-:Y:S05]  /*4bf0*/  @!P0 NANOSLEEP.SYNCS 0x989680 ;  /* 0x009896800000895d */ /* 0x010fea0003900000 */
[----:B------:R-:W4:Y:S02]  /*4c00*/  @!P0 SYNCS.PHASECHK.TRANS64 P0, [R87+URZ+0x70], RZ ;  /* 0x000070ff570085a7 */ /* 0x000f2400080010ff */
[----:B----4-:R-:W-:Y:S05]  /*4c10*/  @!P0 BRA `(.L_x_38) ;  /* 0xfffffffc00f08947 */ /* 0x010fea000383ffff */
[----:B------:R-:W-:Y:S05]  /*4c20*/  BRA `(.L_x_75) ;  /* 0xffffffdc000c7947 */ /* 0x000fea000383ffff */
.L_x_40:
[----:B------:R-:W-:-:S07]  /*4c30*/  MOV R2, R3 ;  /* 0x0000000300027202 */ /* 0x000fce0000000f00 */
.L_x_76:
[----:B-1----:R1:W3:Y:S02]  /*4c40*/  SYNCS.PHASECHK.TRANS64.TRYWAIT P1, [R126+URZ+0x50], R3 ;  /* 0x000050037e0075a7 */ /* 0x0022e400080211ff */
[----:B---3--:R-:W-:Y:S05]  /*4c50*/  @!P1 NANOSLEEP.SYNCS 0x989680 ;  /* 0x009896800000995d */ /* 0x008fea0003900000 */
[----:B------:R-:W3:Y:S02]  /*4c60*/  @!P1 SYNCS.PHASECHK.TRANS64 P1, [R126+URZ+0x50], R3 ;  /* 0x000050037e0095a7 */ /* 0x000ee400080210ff */
[----:B---3--:R-:W-:Y:S05]  /*4c70*/  @!P1 BRA `(.L_x_76) ;  /* 0xfffffffc00f09947 */ /* 0x008fea000383ffff */
[----:B------:R-:W-:Y:S05]  /*4c80*/  BRA `(.L_x_77) ;  /* 0xffffffe000247947 */ /* 0x000fea000383ffff */
.L_x_47:
[-C--:B------:R-:W-:Y:S02]  /*4c90*/  MOV R4, R2.reuse ;  /* 0x0000000200047202 */ /* 0x080fe40000000f00 */
[----:B------:R-:W-:-:S07]  /*4ca0*/  MOV R5, R2 ;  /* 0x0000000200057202 */ /* 0x000fce0000000f00 */
.L_x_78:
[----:B-1----:R1:W2:Y:S02]  /*4cb0*/  SYNCS.PHASECHK.TRANS64.TRYWAIT P0, [R3+URZ+0x70], R5 ;  /* 0x00007005030075a7 */ /* 0x0022a400080011ff */
[----:B--2---:R-:W-:Y:S05]  /*4cc0*/  @!P0 NANOSLEEP.SYNCS 0x989680 ;  /* 0x009896800000895d */ /* 0x004fea0003900000 */
[----:B------:R-:W2:Y:S02]  /*4cd0*/  @!P0 SYNCS.PHASECHK.TRANS64 P0, [R3+URZ+0x70], R5 ;  /* 0x00007005030085a7 */ /* 0x000ea400080010ff */
[----:B--2---:R-:W-:Y:S05]  /*4ce0*/  @!P0 BRA `(.L_x_78) ;  /* 0xfffffffc00f08947 */ /* 0x004fea000383ffff */
[----:B------:R-:W-:Y:S05]  /*4cf0*/  BRA `(.L_x_79) ;  /* 0xfffffff400247947 */ /* 0x000fea000383ffff */
        .weak           $__internal_0_$__cuda_sm10x_tcgen05_guardrail_trap_col_being_dealloced_not_returned_by_alloc
        .type           $__internal_0_$__cuda_sm10x_tcgen05_guardrail_trap_col_being_dealloced_not_returned_by_alloc,@function
        .size           $__internal_0_$__cuda_sm10x_tcgen05_guardrail_trap_col_being_dealloced_not_returned_by_alloc,($__internal_1_$__cuda_sm10x_tcgen05_guardrail_trap_phase_invalid_during_alloc - $__internal_0_$__cuda_sm10x_tcgen05_guardrail_trap_col_being_dealloced_not_returned_by_alloc)
$__internal_0_$__cuda_sm10x_tcgen05_guardrail_trap_col_being_dealloced_not_returned_by_alloc:
[----:B------:R-:W-:Y:S05]  /*4d00*/  BPT.TRAP 0x1 ;  /* 0x000000040000795c */ /* 0x000fea0000300000 */
[----:B------:R-:W-:-:S04]  /*4d10*/  HFMA2 R3, -RZ, RZ, 0, 0 ;  /* 0x00000000ff037431 */ /* 0x000fc800000001ff */
[----:B------:R-:W-:Y:S05]  /*4d20*/  RET.REL.NODEC R2 `(kernel_cutlass_kernel_cudnngrouped_gemmgrouped_gemm_swiglugrouped_gemm_swiglu_quantBlockScaledContiguousGroupedGemmKernel_object_at__TiledMMA_ThrLayoutVMNK11110000_PermutationMNK____MMAAt_0) ;  /* 0xffffffb002b47950 */ /* 0x000fea0003c3ffff */
        .weak           $__internal_1_$__cuda_sm10x_tcgen05_guardrail_trap_phase_invalid_during_alloc
        .type           $__internal_1_$__cuda_sm10x_tcgen05_guardrail_trap_phase_invalid_during_alloc,@function
        .size           $__internal_1_$__cuda_sm10x_tcgen05_guardrail_trap_phase_invalid_during_alloc,($__internal_2_$__cuda_sm10x_tcgen05_guardrail_trap_unallocated_columns_being_dealloced - $__internal_1_$__cuda_sm10x_tcgen05_guardrail_trap_phase_invalid_during_alloc)
$__internal_1_$__cuda_sm10x_tcgen05_guardrail_trap_phase_invalid_during_alloc:
[----:B------:R-:W-:Y:S05]  /*4d30*/  BPT.TRAP 0x1 ;  /* 0x000000040000795c */ /* 0x000fea0000300000 */
[----:B------:R-:W-:-:S04]  /*4d40*/  MOV R3, 0x0 ;  /* 0x0000000000037802 */ /* 0x000fc80000000f00 */
[----:B------:R-:W-:Y:S05]  /*4d50*/  RET.REL.NODEC R2 `(kernel_cutlass_kernel_cudnngrouped_gemmgrouped_gemm_swiglugrouped_gemm_swiglu_quantBlockScaledContiguousGroupedGemmKernel_object_at__TiledMMA_ThrLayoutVMNK11110000_PermutationMNK____MMAAt_0) ;  /* 0xffffffb002a87950 */ /* 0x000fea0003c3ffff */
        .weak           $__internal_2_$__cuda_sm10x_tcgen05_guardrail_trap_unallocated_columns_being_dealloced
        .type           $__internal_2_$__cuda_sm10x_tcgen05_guardrail_trap_unallocated_columns_being_dealloced,@function
        .size           $__internal_2_$__cuda_sm10x_tcgen05_guardrail_trap_unallocated_columns_being_dealloced,(.L_x_83 - $__internal_2_$__cuda_sm10x_tcgen05_guardrail_trap_unallocated_columns_being_dealloced)
$__internal_2_$__cuda_sm10x_tcgen05_guardrail_trap_unallocated_columns_being_dealloced:
[----:B------:R-:W-:Y:S05]  /*4d60*/  BPT.TRAP 0x1 ;  /* 0x000000040000795c */ /* 0x000fea0000300000 */
[----:B------:R-:W-:-:S04]  /*4d70*/  HFMA2 R3, -RZ, RZ, 0, 0 ;  /* 0x00000000ff037431 */ /* 0x000fc800000001ff */
[----:B------:R-:W-:Y:S05]  /*4d80*/  RET.REL.NODEC R2 `(kernel_cutlass_kernel_cudnngrouped_gemmgrouped_gemm_swiglugrouped_gemm_swiglu_quantBlockScaledContiguousGroupedGemmKernel_object_at__TiledMMA_ThrLayoutVMNK11110000_PermutationMNK____MMAAt_0) ;  /* 0xffffffb0029c7950 */ /* 0x000fea0003c3ffff */
.L_x_80:
[----:B------:R-:W-:-:S00]  /*4d90*/  BRA `(.L_x_80) ;  /* 0xfffffffc00fc7947 */ /* 0x000fc0000383ffff */
[----:B------:R-:W-:-:S00]  /*4da0*/  NOP ;  /* 0x0000000000007918 */ /* 0x000fc00000000000 */
        /* <DEDUP_REMOVED lines=13> */
.L_x_83:


//--------------------- .nv.shared.kernel_cutlass_kernel_cudnngrouped_gemmgrouped_gemm_swiglugrouped_gemm_swiglu_quantBlockScaledContiguousGroupedGemmKernel_object_at__TiledMMA_ThrLayoutVMNK11110000_PermutationMNK____MMAAt_0 --------------------------
	.section	.nv.shared.kernel_cutlass_kernel_cudnngrouped_gemmgrouped_gemm_swiglugrouped_gemm_swiglu_quantBlockScaledContiguousGroupedGemmKernel_object_at__TiledMMA_ThrLayoutVMNK11110000_PermutationMNK____MMAAt_0,"aw",@nobits
	.sectionflags	@""
	.align	1024
	.zero		1024


//--------------------- .nv.shared.reserved.0     --------------------------
	.section	.nv.shared.reserved.0,"aw",@nobits
	.align	8
	.weak		__nv_reservedSMEM_offset_0_alias
	.size		__nv_reservedSMEM_offset_0_alias, 0, 64
	.other		__nv_reservedSMEM_offset_0_alias,@"STO_CUDA_RESERVED_SHARED STV_DEFAULT"
__nv_reservedSMEM_offset_0_alias:
	.zero		0
.nv.shared.reserved.0:
	.zero		64
	.weak		__nv_reservedSMEM_allocation_phase
	.type		__nv_reservedSMEM_allocation_phase,@object
	.size		__nv_reservedSMEM_allocation_phase,(.L_0 - __nv_reservedSMEM_allocation_phase)
__nv_reservedSMEM_allocation_phase:
	.zero		1
.L_0:
	.zero		7
	.weak		__nv_reservedSMEM_devtool_atexit_pc
	.type		__nv_reservedSMEM_devtool_atexit_pc,@object
	.size		__nv_reservedSMEM_devtool_atexit_pc,(__nv_reservedSMEM_allocation_mask - __nv_reservedSMEM_devtool_atexit_pc)
__nv_reservedSMEM_devtool_atexit_pc:
	.zero		8
	.weak		__nv_reservedSMEM_allocation_mask
	.type		__nv_reservedSMEM_allocation_mask,@object
	.size		__nv_reservedSMEM_allocation_mask,(.L_2 - __nv_reservedSMEM_allocation_mask)
__nv_reservedSMEM_allocation_mask:
	.zero		4
.L_2:


//--------------------- .nv.constant0.kernel_cutlass_kernel_cudnngrouped_gemmgrouped_gemm_swiglugrouped_gemm_swiglu_quantBlockScaledContiguousGroupedGemmKernel_object_at__TiledMMA_ThrLayoutVMNK11110000_PermutationMNK____MMAAt_0 --------------------------
	.section	.nv.constant0.kernel_cutlass_kernel_cudnngrouped_gemmgrouped_gemm_swiglugrouped_gemm_swiglu_quantBlockScaledContiguousGroupedGemmKernel_object_at__TiledMMA_ThrLayoutVMNK11110000_PermutationMNK____MMAAt_0,"a",@progbits
	.sectionflags	@""
	.align	4
.nv.constant0.kernel_cutlass_kernel_cudnngrouped_gemmgrouped_gemm_swiglugrouped_gemm_swiglu_quantBlockScaledContiguousGroupedGemmKernel_object_at__TiledMMA_ThrLayoutVMNK11110000_PermutationMNK____MMAAt_0:
	.zero		1924


//--------------------- SYMBOLS --------------------------

	.type		.nv.reservedSmem.offset0,@object
	.size		.nv.reservedSmem.offset0,0x4
	.type		.nv.reservedSmem.cap,@object
	.size		.nv.reservedSmem.cap,0x4
